	.headerflags	@"EF_CUDA_TEXMODE_UNIFIED EF_CUDA_64BIT_ADDRESS EF_CUDA_ACCELERATORS EF_CUDA_SM90 EF_CUDA_VIRTUAL_SM(EF_CUDA_SM90)"
	.elftype	@"ET_EXEC"


//--------------------- .nv.info                  --------------------------
	.section	.nv.info,"",@"SHT_CUDA_INFO"
	.align	4


	//----- nvinfo : EIATTR_REGCOUNT
	.align		4
        /*0000*/ 	.byte	0x04, 0x2f
        /*0002*/ 	.short	(.L_3 - .L_2)
	.align		4
.L_2:
        /*0004*/ 	.word	index@(triton_poi_fused__native_batch_norm_legit_no_training__unsafe_index_add_mul_relu_sub_33)
        /*0008*/ 	.word	0x0000003e


	//----- nvinfo : EIATTR_MIN_STACK_SIZE
	.align		4
.L_3:
        /*000c*/ 	.byte	0x04, 0x12
        /*000e*/ 	.short	(.L_5 - .L_4)
	.align		4
.L_4:
        /*0010*/ 	.word	index@(triton_poi_fused__native_batch_norm_legit_no_training__unsafe_index_add_mul_relu_sub_33)
        /*0014*/ 	.word	0x00000000


	//----- nvinfo : EIATTR_FRAME_SIZE
	.align		4
.L_5:
        /*0018*/ 	.byte	0x04, 0x11
        /*001a*/ 	.short	(.L_7 - .L_6)
	.align		4
.L_6:
        /*001c*/ 	.word	index@(triton_poi_fused__native_batch_norm_legit_no_training__unsafe_index_add_mul_relu_sub_33)
        /*0020*/ 	.word	0x00000000


	//----- nvinfo : EIATTR_MIN_STACK_SIZE
	.align		4
.L_7:
        /*0024*/ 	.byte	0x04, 0x12
        /*0026*/ 	.short	(.L_9 - .L_8)
	.align		4
.L_8:
        /*0028*/ 	.word	index@(triton_poi_fused__native_batch_norm_legit_no_training__unsafe_index_add_mul_relu_sub_33)
        /*002c*/ 	.word	0x00000000
.L_9:


//--------------------- .nv.info.triton_poi_fused__native_batch_norm_legit_no_training__unsafe_index_add_mul_relu_sub_33 --------------------------
	.section	.nv.info.triton_poi_fused__native_batch_norm_legit_no_training__unsafe_index_add_mul_relu_sub_33,"",@"SHT_CUDA_INFO"
	.sectionflags	@""
	.align	4


	//----- nvinfo : EIATTR_CUDA_API_VERSION
	.align		4
        /*0000*/ 	.byte	0x04, 0x37
        /*0002*/ 	.short	(.L_11 - .L_10)
.L_10:
        /*0004*/ 	.word	0x0000007c


	//----- nvinfo : EIATTR_KPARAM_INFO
	.align		4
.L_11:
        /*0008*/ 	.byte	0x04, 0x17
        /*000a*/ 	.short	(.L_13 - .L_12)
.L_12:
        /*000c*/ 	.word	0x00000000
        /*0010*/ 	.short	0x001d
        /*0012*/ 	.short	0x00e8
        /*0014*/ 	.byte	0x00, 0xf0, 0x11, 0x00


	//----- nvinfo : EIATTR_KPARAM_INFO
	.align		4
.L_13:
        /*0018*/ 	.byte	0x04, 0x17
        /*001a*/ 	.short	(.L_15 - .L_14)
.L_14:
        /*001c*/ 	.word	0x00000000
        /*0020*/ 	.short	0x001c
        /*0022*/ 	.short	0x00e0
        /*0024*/ 	.byte	0x00, 0xf4, 0x21, 0x00


	//----- nvinfo : EIATTR_KPARAM_INFO
	.align		4
.L_15:
        /*0028*/ 	.byte	0x04, 0x17
        /*002a*/ 	.short	(.L_17 - .L_16)
.L_16:
        /*002c*/ 	.word	0x00000000
        /*0030*/ 	.short	0x001b
        /*0032*/ 	.short	0x00d8
        /*0034*/ 	.byte	0x00, 0xf4, 0x21, 0x00


	//----- nvinfo : EIATTR_KPARAM_INFO
	.align		4
.L_17:
        /*0038*/ 	.byte	0x04, 0x17
        /*003a*/ 	.short	(.L_19 - .L_18)
.L_18:
        /*003c*/ 	.word	0x00000000
        /*0040*/ 	.short	0x001a
        /*0042*/ 	.short	0x00d0
        /*0044*/ 	.byte	0x00, 0xf4, 0x21, 0x00


	//----- nvinfo : EIATTR_KPARAM_INFO
	.align		4
.L_19:
        /*0048*/ 	.byte	0x04, 0x17
        /*004a*/ 	.short	(.L_21 - .L_20)
.L_20:
        /*004c*/ 	.word	0x00000000
        /*0050*/ 	.short	0x0019
        /*0052*/ 	.short	0x00c8
        /*0054*/ 	.byte	0x00, 0xf4, 0x21, 0x00


	//----- nvinfo : EIATTR_KPARAM_INFO
	.align		4
.L_21:
        /*0058*/ 	.byte	0x04, 0x17
        /*005a*/ 	.short	(.L_23 - .L_22)
.L_22:
        /*005c*/ 	.word	0x00000000
        /*0060*/ 	.short	0x0018
        /*0062*/ 	.short	0x00c0
        /*0064*/ 	.byte	0x00, 0xf4, 0x21, 0x00


	//----- nvinfo : EIATTR_KPARAM_INFO
	.align		4
.L_23:
        /*0068*/ 	.byte	0x04, 0x17
        /*006a*/ 	.short	(.L_25 - .L_24)
.L_24:
        /*006c*/ 	.word	0x00000000
        /*0070*/ 	.short	0x0017
        /*0072*/ 	.short	0x00b8
        /*0074*/ 	.byte	0x00, 0xf4, 0x21, 0x00


	//----- nvinfo : EIATTR_KPARAM_INFO
	.align		4
.L_25:
        /*0078*/ 	.byte	0x04, 0x17
        /*007a*/ 	.short	(.L_27 - .L_26)
.L_26:
        /*007c*/ 	.word	0x00000000
        /*0080*/ 	.short	0x0016
        /*0082*/ 	.short	0x00b0
        /*0084*/ 	.byte	0x00, 0xf4, 0x21, 0x00


	//----- nvinfo : EIATTR_KPARAM_INFO
	.align		4
.L_27:
        /*0088*/ 	.byte	0x04, 0x17
        /*008a*/ 	.short	(.L_29 - .L_28)
.L_28:
        /*008c*/ 	.word	0x00000000
        /*0090*/ 	.short	0x0015
        /*0092*/ 	.short	0x00a8
        /*0094*/ 	.byte	0x00, 0xf4, 0x21, 0x00


	//----- nvinfo : EIATTR_KPARAM_INFO
	.align		4
.L_29:
        /*0098*/ 	.byte	0x04, 0x17
        /*009a*/ 	.short	(.L_31 - .L_30)
.L_30:
        /*009c*/ 	.word	0x00000000
        /*00a0*/ 	.short	0x0014
        /*00a2*/ 	.short	0x00a0
        /*00a4*/ 	.byte	0x00, 0xf4, 0x21, 0x00


	//----- nvinfo : EIATTR_KPARAM_INFO
	.align		4
.L_31:
        /*00a8*/ 	.byte	0x04, 0x17
        /*00aa*/ 	.short	(.L_33 - .L_32)
.L_32:
        /*00ac*/ 	.word	0x00000000
        /*00b0*/ 	.short	0x0013
        /*00b2*/ 	.short	0x0098
        /*00b4*/ 	.byte	0x00, 0xf4, 0x21, 0x00


	//----- nvinfo : EIATTR_KPARAM_INFO
	.align		4
.L_33:
        /*00b8*/ 	.byte	0x04, 0x17
        /*00ba*/ 	.short	(.L_35 - .L_34)
.L_34:
        /*00bc*/ 	.word	0x00000000
        /*00c0*/ 	.short	0x0012
        /*00c2*/ 	.short	0x0090
        /*00c4*/ 	.byte	0x00, 0xf4, 0x21, 0x00


	//----- nvinfo : EIATTR_KPARAM_INFO
	.align		4
.L_35:
        /*00c8*/ 	.byte	0x04, 0x17
        /*00ca*/ 	.short	(.L_37 - .L_36)
.L_36:
        /*00cc*/ 	.word	0x00000000
        /*00d0*/ 	.short	0x0011
        /*00d2*/ 	.short	0x0088
        /*00d4*/ 	.byte	0x00, 0xf4, 0x21, 0x00


	//----- nvinfo : EIATTR_KPARAM_INFO
	.align		4
.L_37:
        /*00d8*/ 	.byte	0x04, 0x17
        /*00da*/ 	.short	(.L_39 - .L_38)
.L_38:
        /*00dc*/ 	.word	0x00000000
        /*00e0*/ 	.short	0x0010
        /*00e2*/ 	.short	0x0080
        /*00e4*/ 	.byte	0x00, 0xf4, 0x21, 0x00


	//----- nvinfo : EIATTR_KPARAM_INFO
	.align		4
.L_39:
        /*00e8*/ 	.byte	0x04, 0x17
        /*00ea*/ 	.short	(.L_41 - .L_40)
.L_40:
        /*00ec*/ 	.word	0x00000000
        /*00f0*/ 	.short	0x000f
        /*00f2*/ 	.short	0x0078
        /*00f4*/ 	.byte	0x00, 0xf4, 0x21, 0x00


	//----- nvinfo : EIATTR_KPARAM_INFO
	.align		4
.L_41:
        /*00f8*/ 	.byte	0x04, 0x17
        /*00fa*/ 	.short	(.L_43 - .L_42)
.L_42:
        /*00fc*/ 	.word	0x00000000
        /*0100*/ 	.short	0x000e
        /*0102*/ 	.short	0x0070
        /*0104*/ 	.byte	0x00, 0xf4, 0x21, 0x00


	//----- nvinfo : EIATTR_KPARAM_INFO
	.align		4
.L_43:
        /*0108*/ 	.byte	0x04, 0x17
        /*010a*/ 	.short	(.L_45 - .L_44)
.L_44:
        /*010c*/ 	.word	0x00000000
        /*0110*/ 	.short	0x000d
        /*0112*/ 	.short	0x0068
        /*0114*/ 	.byte	0x00, 0xf4, 0x21, 0x00


	//----- nvinfo : EIATTR_KPARAM_INFO
	.align		4
.L_45:
        /*0118*/ 	.byte	0x04, 0x17
        /*011a*/ 	.short	(.L_47 - .L_46)
.L_46:
        /*011c*/ 	.word	0x00000000
        /*0120*/ 	.short	0x000c
        /*0122*/ 	.short	0x0060
        /*0124*/ 	.byte	0x00, 0xf4, 0x21, 0x00


	//----- nvinfo : EIATTR_KPARAM_INFO
	.align		4
.L_47:
        /*0128*/ 	.byte	0x04, 0x17
        /*012a*/ 	.short	(.L_49 - .L_48)
.L_48:
        /*012c*/ 	.word	0x00000000
        /*0130*/ 	.short	0x000b
        /*0132*/ 	.short	0x0058
        /*0134*/ 	.byte	0x00, 0xf4, 0x21, 0x00


	//----- nvinfo : EIATTR_KPARAM_INFO
	.align		4
.L_49:
        /*0138*/ 	.byte	0x04, 0x17
        /*013a*/ 	.short	(.L_51 - .L_50)
.L_50:
        /*013c*/ 	.word	0x00000000
        /*0140*/ 	.short	0x000a
        /*0142*/ 	.short	0x0050
        /*0144*/ 	.byte	0x00, 0xf4, 0x21, 0x00


	//----- nvinfo : EIATTR_KPARAM_INFO
	.align		4
.L_51:
        /*0148*/ 	.byte	0x04, 0x17
        /*014a*/ 	.short	(.L_53 - .L_52)
.L_52:
        /*014c*/ 	.word	0x00000000
        /*0150*/ 	.short	0x0009
        /*0152*/ 	.short	0x0048
        /*0154*/ 	.byte	0x00, 0xf4, 0x21, 0x00


	//----- nvinfo : EIATTR_KPARAM_INFO
	.align		4
.L_53:
        /*0158*/ 	.byte	0x04, 0x17
        /*015a*/ 	.short	(.L_55 - .L_54)
.L_54:
        /*015c*/ 	.word	0x00000000
        /*0160*/ 	.short	0x0008
        /*0162*/ 	.short	0x0040
        /*0164*/ 	.byte	0x00, 0xf4, 0x21, 0x00


	//----- nvinfo : EIATTR_KPARAM_INFO
	.align		4
.L_55:
        /*0168*/ 	.byte	0x04, 0x17
        /*016a*/ 	.short	(.L_57 - .L_56)
.L_56:
        /*016c*/ 	.word	0x00000000
        /*0170*/ 	.short	0x0007
        /*0172*/ 	.short	0x0038
        /*0174*/ 	.byte	0x00, 0xf4, 0x21, 0x00


	//----- nvinfo : EIATTR_KPARAM_INFO
	.align		4
.L_57:
        /*0178*/ 	.byte	0x04, 0x17
        /*017a*/ 	.short	(.L_59 - .L_58)
.L_58:
        /*017c*/ 	.word	0x00000000
        /*0180*/ 	.short	0x0006
        /*0182*/ 	.short	0x0030
        /*0184*/ 	.byte	0x00, 0xf4, 0x21, 0x00


	//----- nvinfo : EIATTR_KPARAM_INFO
	.align		4
.L_59:
        /*0188*/ 	.byte	0x04, 0x17
        /*018a*/ 	.short	(.L_61 - .L_60)
.L_60:
        /*018c*/ 	.word	0x00000000
        /*0190*/ 	.short	0x0005
        /*0192*/ 	.short	0x0028
        /*0194*/ 	.byte	0x00, 0xf4, 0x21, 0x00


	//----- nvinfo : EIATTR_KPARAM_INFO
	.align		4
.L_61:
        /*0198*/ 	.byte	0x04, 0x17
        /*019a*/ 	.short	(.L_63 - .L_62)
.L_62:
        /*019c*/ 	.word	0x00000000
        /*01a0*/ 	.short	0x0004
        /*01a2*/ 	.short	0x0020
        /*01a4*/ 	.byte	0x00, 0xf4, 0x21, 0x00


	//----- nvinfo : EIATTR_KPARAM_INFO
	.align		4
.L_63:
        /*01a8*/ 	.byte	0x04, 0x17
        /*01aa*/ 	.short	(.L_65 - .L_64)
.L_64:
        /*01ac*/ 	.word	0x00000000
        /*01b0*/ 	.short	0x0003
        /*01b2*/ 	.short	0x0018
        /*01b4*/ 	.byte	0x00, 0xf4, 0x21, 0x00


	//----- nvinfo : EIATTR_KPARAM_INFO
	.align		4
.L_65:
        /*01b8*/ 	.byte	0x04, 0x17
        /*01ba*/ 	.short	(.L_67 - .L_66)
.L_66:
        /*01bc*/ 	.word	0x00000000
        /*01c0*/ 	.short	0x0002
        /*01c2*/ 	.short	0x0010
        /*01c4*/ 	.byte	0x00, 0xf4, 0x21, 0x00


	//----- nvinfo : EIATTR_KPARAM_INFO
	.align		4
.L_67:
        /*01c8*/ 	.byte	0x04, 0x17
        /*01ca*/ 	.short	(.L_69 - .L_68)
.L_68:
        /*01cc*/ 	.word	0x00000000
        /*01d0*/ 	.short	0x0001
        /*01d2*/ 	.short	0x0008
        /*01d4*/ 	.byte	0x00, 0xf4, 0x21, 0x00


	//----- nvinfo : EIATTR_KPARAM_INFO
	.align		4
.L_69:
        /*01d8*/ 	.byte	0x04, 0x17
        /*01da*/ 	.short	(.L_71 - .L_70)
.L_70:
        /*01dc*/ 	.word	0x00000000
        /*01e0*/ 	.short	0x0000
        /*01e2*/ 	.short	0x0000
        /*01e4*/ 	.byte	0x00, 0xf4, 0x21, 0x00


	//----- nvinfo : EIATTR_SPARSE_MMA_MASK
	.align		4
.L_71:
        /*01e8*/ 	.byte	0x03, 0x50
        /*01ea*/ 	.short	0x0000


	//----- nvinfo : EIATTR_MAXREG_COUNT
	.align		4
        /*01ec*/ 	.byte	0x03, 0x1b
        /*01ee*/ 	.short	0x00ff


	//----- nvinfo : EIATTR_EXIT_INSTR_OFFSETS
	.align		4
        /*01f0*/ 	.byte	0x04, 0x1c
        /*01f2*/ 	.short	(.L_73 - .L_72)


	//   ....[0]....
.L_72:
        /*01f4*/ 	.word	0x000026f0


	//----- nvinfo : EIATTR_REQNTID
	.align		4
.L_73:
        /*01f8*/ 	.byte	0x04, 0x10
        /*01fa*/ 	.short	(.L_75 - .L_74)
.L_74:
        /*01fc*/ 	.word	0x00000080
        /*0200*/ 	.word	0x00000001
        /*0204*/ 	.word	0x00000001


	//----- nvinfo : EIATTR_CBANK_PARAM_SIZE
	.align		4
.L_75:
        /*0208*/ 	.byte	0x03, 0x19
        /*020a*/ 	.short	0x00ec


	//----- nvinfo : EIATTR_PARAM_CBANK
	.align		4
        /*020c*/ 	.byte	0x04, 0x0a
        /*020e*/ 	.short	(.L_77 - .L_76)
	.align		4
.L_76:
        /*0210*/ 	.word	index@(.nv.constant0.triton_poi_fused__native_batch_norm_legit_no_training__unsafe_index_add_mul_relu_sub_33)
        /*0214*/ 	.short	0x0210
        /*0216*/ 	.short	0x00ec


	//----- nvinfo : EIATTR_SW_WAR
	.align		4
.L_77:
        /*0218*/ 	.byte	0x04, 0x36
        /*021a*/ 	.short	(.L_79 - .L_78)
.L_78:
        /*021c*/ 	.word	0x00000008
.L_79:


//--------------------- .nv.callgraph             --------------------------
	.section	.nv.callgraph,"",@"SHT_CUDA_CALLGRAPH"
	.align	4
	.sectionentsize	8
	.align		4
        /*0000*/ 	.word	0x00000000
	.align		4
        /*0004*/ 	.word	0xffffffff
	.align		4
        /*0008*/ 	.word	0x00000000
	.align		4
        /*000c*/ 	.word	0xfffffffe
	.align		4
        /*0010*/ 	.word	0x00000000
	.align		4
        /*0014*/ 	.word	0xfffffffd
	.align		4
        /*0018*/ 	.word	0x00000000
	.align		4
        /*001c*/ 	.word	0xfffffffc


//--------------------- .nv.constant4             --------------------------
	.section	.nv.constant4,"a",@progbits
	.align	8
	.align		8
.nv.constant4:
        /*0000*/ 	.dword	_$_str
	.align		8
        /*0008*/ 	.dword	_$_str_$_2


//--------------------- .text.triton_poi_fused__native_batch_norm_legit_no_training__unsafe_index_add_mul_relu_sub_33 --------------------------
	.section	.text.triton_poi_fused__native_batch_norm_legit_no_training__unsafe_index_add_mul_relu_sub_33,"ax",@progbits
	.align	128
        .global         triton_poi_fused__native_batch_norm_legit_no_training__unsafe_index_add_mul_relu_sub_33
        .type           triton_poi_fused__native_batch_norm_legit_no_training__unsafe_index_add_mul_relu_sub_33,@function
        .size           triton_poi_fused__native_batch_norm_legit_no_training__unsafe_index_add_mul_relu_sub_33,(.L_x_1 - triton_poi_fused__native_batch_norm_legit_no_training__unsafe_index_add_mul_relu_sub_33)
        .other          triton_poi_fused__native_batch_norm_legit_no_training__unsafe_index_add_mul_relu_sub_33,@"STO_CUDA_ENTRY STV_DEFAULT"
triton_poi_fused__native_batch_norm_legit_no_training__unsafe_index_add_mul_relu_sub_33:
.text.triton_poi_fused__native_batch_norm_legit_no_training__unsafe_index_add_mul_relu_sub_33:
[----:B------:R-:W-:Y:S01]  /*0000*/  LDC R1, c[0x0][0x28] ;  /* 0x00000a00ff017b82 */ /* 0x000fe20000000800 */
[----:B------:R-:W1:Y:S07]  /*0010*/  S2R R0, SR_TID.X ;  /* 0x0000000000007919 */ /* 0x000e6e0000002100 */
[----:B------:R-:W2:Y:S01]  /*0020*/  LDC.64 R20, c[0x0][0x248] ;  /* 0x00009200ff147b82 */ /* 0x000ea20000000a00 */
[----:B------:R-:W-:Y:S01]  /*0030*/  ULDC.64 UR4, c[0x0][0x208] ;  /* 0x0000820000047ab9 */ /* 0x000fe20000000a00 */
[----:B------:R-:W-:Y:S01]  /*0040*/  ULDC.64 UR6, c[0x0][0x258] ;  /* 0x0000960000067ab9 */ /* 0x000fe20000000a00 */
[----:B------:R-:W3:Y:S05]  /*0050*/  S2R R7, SR_CTAID.X ;  /* 0x0000000000077919 */ /* 0x000eea0000002500 */
[----:B------:R-:W4:Y:S08]  /*0060*/  LDC.64 R22, c[0x0][0x270] ;  /* 0x00009c00ff167b82 */ /* 0x000f300000000a00 */
[----:B------:R-:W5:Y:S08]  /*0070*/  LDC.64 R16, c[0x0][0x250] ;  /* 0x00009400ff107b82 */ /* 0x000f700000000a00 */
[----:B------:R-:W2:Y:S01]  /*0080*/  LDC.64 R12, c[0x0][0x260] ;  /* 0x00009800ff0c7b82 */ /* 0x000ea20000000a00 */
[----:B-1----:R-:W-:-:S07]  /*0090*/  IMAD.SHL.U32 R0, R0, 0x4, RZ ;  /* 0x0000000400007824 */ /* 0x002fce00078e00ff */
[----:B------:R-:W1:Y:S01]  /*00a0*/  LDC.64 R32, c[0x0][0x268] ;  /* 0x00009a00ff207b82 */ /* 0x000e620000000a00 */
[----:B---3--:R-:W-:Y:S02]  /*00b0*/  SHF.R.S32.HI R29, RZ, 0x16, R7 ;  /* 0x00000016ff1d7819 */ /* 0x008fe40000011407 */
[----:B------:R-:W-:Y:S02]  /*00c0*/  LOP3.LUT R0, R0, 0x1fc, RZ, 0xc0, !PT ;  /* 0x000001fc00007812 */ /* 0x000fe400078ec0ff */
[----:B------:R-:W-:-:S03]  /*00d0*/  SGXT R29, R29, 0x1 ;  /* 0x000000011d1d781a */ /* 0x000fc60000000200 */
[----:B------:R-:W-:-:S05]  /*00e0*/  IMAD R0, R7, 0x200, R0 ;  /* 0x0000020007007824 */ /* 0x000fca00078e0200 */
[----:B------:R-:W-:-:S04]  /*00f0*/  SHF.R.S32.HI R3, RZ, 0x1f, R0 ;  /* 0x0000001fff037819 */ /* 0x000fc80000011400 */
[----:B------:R-:W-:-:S04]  /*0100*/  LEA.HI R3, R3, R0, RZ, 0x4 ;  /* 0x0000000003037211 */ /* 0x000fc800078f20ff */
[----:B------:R-:W-:-:S04]  /*0110*/  SHF.R.S32.HI R2, RZ, 0x4, R3 ;  /* 0x00000004ff027819 */ /* 0x000fc80000011403 */
[----:B------:R-:W-:-:S04]  /*0120*/  LEA.HI R4, R2, R2, RZ, 0x4 ;  /* 0x0000000202047211 */ /* 0x000fc800078f20ff */
[----:B------:R-:W-:Y:S01]  /*0130*/  LOP3.LUT R5, R4, 0xfffffff0, RZ, 0xc0, !PT ;  /* 0xfffffff004057812 */ /* 0x000fe200078ec0ff */
[----:B------:R-:W-:-:S04]  /*0140*/  VIADD R4, R0, 0x2 ;  /* 0x0000000200047836 */ /* 0x000fc80000000000 */
[----:B------:R-:W-:Y:S01]  /*0150*/  IMAD.IADD R2, R2, 0x1, -R5 ;  /* 0x0000000102027824 */ /* 0x000fe200078e0a05 */
[----:B------:R-:W-:-:S03]  /*0160*/  LOP3.LUT R5, R3, 0xfffffff0, RZ, 0xc0, !PT ;  /* 0xfffffff003057812 */ /* 0x000fc600078ec0ff */
[----:B--2---:R-:W-:Y:S01]  /*0170*/  IMAD.WIDE R20, R2, 0x8, R20 ;  /* 0x0000000802147825 */ /* 0x004fe200078e0214 */
[----:B------:R-:W-:-:S03]  /*0180*/  IADD3 R5, R0, -R5, RZ ;  /* 0x8000000500057210 */ /* 0x000fc60007ffe0ff */
[----:B----4-:R-:W-:Y:S02]  /*0190*/  IMAD.WIDE R22, R2, 0x8, R22 ;  /* 0x0000000802167825 */ /* 0x010fe400078e0216 */
[----:B------:R-:W2:Y:S02]  /*01a0*/  LDG.E.EL.64 R20, desc[UR4][R20.64] ;  /* 0x0000000414147981 */ /* 0x000ea4000c2e1b00 */
[----:B-----5:R-:W-:Y:S02]  /*01b0*/  IMAD.WIDE R8, R5, 0x8, R16 ;  /* 0x0000000805087825 */ /* 0x020fe400078e0210 */
[----:B------:R-:W3:Y:S01]  /*01c0*/  LDG.E.EL.64 R22, desc[UR4][R22.64] ;  /* 0x0000000416167981 */ /* 0x000ee2000c2e1b00 */
[----:B------:R-:W-:-:S03]  /*01d0*/  LEA.HI R3, R29, R4, RZ, 0x4 ;  /* 0x000000041d037211 */ /* 0x000fc600078f20ff */
[----:B------:R-:W4:Y:S01]  /*01e0*/  LDG.E.EL.128 R8, desc[UR4][R8.64] ;  /* 0x0000000408087981 */ /* 0x000f22000c2e1d00 */
[----:B------:R-:W-:-:S05]  /*01f0*/  LOP3.LUT R3, R3, 0xfffffff0, RZ, 0xc0, !PT ;  /* 0xfffffff003037812 */ /* 0x000fca00078ec0ff */
[----:B------:R-:W-:-:S04]  /*0200*/  IMAD.IADD R7, R4, 0x1, -R3 ;  /* 0x0000000104077824 */ /* 0x000fc800078e0a03 */
[----:B------:R-:W-:-:S04]  /*0210*/  IMAD.WIDE R16, R7, 0x8, R16 ;  /* 0x0000000807107825 */ /* 0x000fc800078e0210 */
[--C-:B0-----:R-:W-:Y:S02]  /*0220*/  IMAD.WIDE R24, R5, 0x8, R12.reuse ;  /* 0x0000000805187825 */ /* 0x101fe400078e020c */
[----:B------:R-:W5:Y:S04]  /*0230*/  LDG.E.EL.128 R16, desc[UR4][R16.64] ;  /* 0x0000000410107981 */ /* 0x000f68000c2e1d00 */
[----:B------:R-:W5:Y:S01]  /*0240*/  LDG.E.EL.128 R24, desc[UR4][R24.64] ;  /* 0x0000000418187981 */ /* 0x000f62000c2e1d00 */
[----:B------:R-:W-:-:S06]  /*0250*/  IMAD.WIDE R12, R7, 0x8, R12 ;  /* 0x00000008070c7825 */ /* 0x000fcc00078e020c */
[----:B------:R-:W5:Y:S01]  /*0260*/  LDG.E.EL.128 R12, desc[UR4][R12.64] ;  /* 0x000000040c0c7981 */ /* 0x000f62000c2e1d00 */
[----:B------:R-:W-:-:S04]  /*0270*/  LEA.HI R6, R29, R0, RZ, 0x8 ;  /* 0x000000001d067211 */ /* 0x000fc800078f40ff */
[----:B------:R-:W-:-:S05]  /*0280*/  SHF.R.S32.HI R6, RZ, 0x8, R6 ;  /* 0x00000008ff067819 */ /* 0x000fca0000011406 */
[----:B------:R-:W-:Y:S02]  /*0290*/  IMAD.SHL.U32 R38, R6, 0x40, RZ ;  /* 0x0000004006267824 */ /* 0x000fe400078e00ff */
[----:B-1----:R-:W-:-:S06]  /*02a0*/  IMAD.WIDE R32, R5, 0x4, R32 ;  /* 0x0000000405207825 */ /* 0x002fcc00078e0220 */
[----:B------:R-:W5:Y:S01]  /*02b0*/  LDG.E.EL.128 R32, desc[UR4][R32.64] ;  /* 0x0000000420207981 */ /* 0x000f62000c2e1d00 */
[----:B--2---:R-:W-:-:S04]  /*02c0*/  SHF.R.U32.HI R31, RZ, 0x1c, R21 ;  /* 0x0000001cff1f7819 */ /* 0x004fc80000011615 */
[----:B------:R-:W-:Y:S02]  /*02d0*/  LOP3.LUT R31, R31, 0x8, RZ, 0xc0, !PT ;  /* 0x000000081f1f7812 */ /* 0x000fe400078ec0ff */
[----:B---3--:R-:W-:Y:S02]  /*02e0*/  SHF.R.U32.HI R3, RZ, 0x1c, R23 ;  /* 0x0000001cff037819 */ /* 0x008fe40000011617 */
[----:B------:R-:W-:Y:S02]  /*02f0*/  IADD3 R4, P0, R20, R31, RZ ;  /* 0x0000001f14047210 */ /* 0x000fe40007f1e0ff */
[----:B------:R-:W-:Y:S02]  /*0300*/  LOP3.LUT R3, R3, 0x8, RZ, 0xc0, !PT ;  /* 0x0000000803037812 */ /* 0x000fe400078ec0ff */
[----:B----4-:R-:W-:Y:S01]  /*0310*/  SHF.R.U32.HI R54, RZ, 0x1a, R11 ;  /* 0x0000001aff367819 */ /* 0x010fe2000001160b */
[----:B------:R-:W-:Y:S01]  /*0320*/  IMAD.X R37, RZ, RZ, R21, P0 ;  /* 0x000000ffff257224 */ /* 0x000fe200000e0615 */
[----:B------:R-:W-:-:S02]  /*0330*/  LEA R31, P1, R10, UR6, 0x2 ;  /* 0x000000060a1f7c11 */ /* 0x000fc4000f8210ff */
[----:B------:R-:W-:Y:S02]  /*0340*/  IADD3 R3, P2, R22, R3, RZ ;  /* 0x0000000316037210 */ /* 0x000fe40007f5e0ff */
[----:B------:R-:W-:Y:S02]  /*0350*/  LOP3.LUT R54, R54, 0x20, RZ, 0xc0, !PT ;  /* 0x0000002036367812 */ /* 0x000fe400078ec0ff */
[----:B------:R-:W-:Y:S02]  /*0360*/  LEA.HI.X R10, R10, UR7, R11, 0x2, P1 ;  /* 0x000000070a0a7c11 */ /* 0x000fe400088f140b */
[----:B------:R-:W-:Y:S02]  /*0370*/  IADD3.X R36, RZ, R23, RZ, P2, !PT ;  /* 0x00000017ff247210 */ /* 0x000fe400017fe4ff */
[----:B------:R-:W-:Y:S02]  /*0380*/  IADD3 R54, P0, R54, R31, RZ ;  /* 0x0000001f36367210 */ /* 0x000fe40007f1e0ff */
[C---:B------:R-:W-:Y:S01]  /*0390*/  SHF.L.U64.HI R37, R4.reuse, 0x5, R37 ;  /* 0x0000000504257819 */ /* 0x040fe20000010225 */
[----:B------:R-:W-:Y:S01]  /*03a0*/  IMAD.SHL.U32 R4, R4, 0x20, RZ ;  /* 0x0000002004047824 */ /* 0x000fe200078e00ff */
[C---:B------:R-:W-:Y:S01]  /*03b0*/  SHF.L.U64.HI R36, R3.reuse, 0x5, R36 ;  /* 0x0000000503247819 */ /* 0x040fe20000010224 */
[----:B------:R-:W-:Y:S01]  /*03c0*/  IMAD.SHL.U32 R3, R3, 0x20, RZ ;  /* 0x0000002003037824 */ /* 0x000fe200078e00ff */
[----:B-----5:R-:W-:Y:S01]  /*03d0*/  SHF.R.U32.HI R20, RZ, 0x1a, R17 ;  /* 0x0000001aff147819 */ /* 0x020fe20000011611 */
[----:B------:R-:W-:Y:S01]  /*03e0*/  IMAD.X R10, RZ, RZ, R10, P0 ;  /* 0x000000ffff0a7224 */ /* 0x000fe200000e060a */
[----:B------:R-:W-:-:S02]  /*03f0*/  IADD3 R46, P0, R54, R4, RZ ;  /* 0x00000004362e7210 */ /* 0x000fc40007f1e0ff */
[----:B------:R-:W-:Y:S02]  /*0400*/  IADD3 R54, P1, R3, R54, RZ ;  /* 0x0000003603367210 */ /* 0x000fe40007f3e0ff */
[----:B------:R-:W-:Y:S02]  /*0410*/  IADD3.X R47, R10, R37, RZ, P0, !PT ;  /* 0x000000250a2f7210 */ /* 0x000fe400007fe4ff */
[----:B------:R-:W-:Y:S01]  /*0420*/  LEA R11, P0, R16, UR6, 0x2 ;  /* 0x00000006100b7c11 */ /* 0x000fe2000f8010ff */
[----:B------:R-:W-:Y:S01]  /*0430*/  IMAD.X R55, R36, 0x1, R10, P1 ;  /* 0x0000000124377824 */ /* 0x000fe200008e060a */
[----:B------:R-:W-:Y:S01]  /*0440*/  LOP3.LUT R20, R20, 0x20, RZ, 0xc0, !PT ;  /* 0x0000002014147812 */ /* 0x000fe200078ec0ff */
[----:B------:R-:W-:Y:S01]  /*0450*/  IMAD.WIDE R46, R38, 0x4, R46 ;  /* 0x00000004262e7825 */ /* 0x000fe200078e022e */
[----:B------:R-:W-:Y:S02]  /*0460*/  LEA.HI.X R16, R16, UR7, R17, 0x2, P0 ;  /* 0x0000000710107c11 */ /* 0x000fe400080f1411 */
[----:B------:R-:W-:Y:S01]  /*0470*/  LEA R17, P1, R18, UR6, 0x2 ;  /* 0x0000000612117c11 */ /* 0x000fe2000f8210ff */
[----:B------:R-:W-:Y:S01]  /*0480*/  IMAD.WIDE R54, R38, 0x4, R54 ;  /* 0x0000000426367825 */ /* 0x000fe200078e0236 */
[----:B------:R-:W-:Y:S01]  /*0490*/  SHF.R.U32.HI R10, RZ, 0x1a, R27 ;  /* 0x0000001aff0a7819 */ /* 0x000fe2000001161b */
[----:B------:R-:W2:Y:S01]  /*04a0*/  LDG.E.EL R46, desc[UR4][R46.64] ;  /* 0x000000042e2e7981 */ /* 0x000ea2000c2e1900 */
[----:B------:R-:W-:-:S02]  /*04b0*/  IADD3 R20, P0, R20, R11, RZ ;  /* 0x0000000b14147210 */ /* 0x000fc40007f1e0ff */
[--C-:B------:R-:W-:Y:S01]  /*04c0*/  LEA.HI.X R18, R18, UR7, R19.reuse, 0x2, P1 ;  /* 0x0000000712127c11 */ /* 0x100fe200088f1413 */
[----:B------:R-:W3:Y:S01]  /*04d0*/  LDG.E.EL R54, desc[UR4][R54.64] ;  /* 0x0000000436367981 */ /* 0x000ee2000c2e1900 */
[----:B------:R-:W-:Y:S02]  /*04e0*/  LEA R11, P1, R26, UR6, 0x2 ;  /* 0x000000061a0b7c11 */ /* 0x000fe4000f8210ff */
[----:B------:R-:W-:Y:S01]  /*04f0*/  LOP3.LUT R10, R10, 0x20, RZ, 0xc0, !PT ;  /* 0x000000200a0a7812 */ /* 0x000fe200078ec0ff */
[----:B------:R-:W-:Y:S01]  /*0500*/  IMAD.X R16, RZ, RZ, R16, P0 ;  /* 0x000000ffff107224 */ /* 0x000fe200000e0610 */
[----:B------:R-:W-:Y:S02]  /*0510*/  SHF.R.U32.HI R50, RZ, 0x1a, R19 ;  /* 0x0000001aff327819 */ /* 0x000fe40000011613 */
[----:B------:R-:W-:Y:S02]  /*0520*/  IADD3 R22, P0, R20, R4, RZ ;  /* 0x0000000414167210 */ /* 0x000fe40007f1e0ff */
[----:B------:R-:W-:-:S02]  /*0530*/  LEA.HI.X R19, R26, UR7, R27, 0x2, P1 ;  /* 0x000000071a137c11 */ /* 0x000fc400088f141b */
[----:B------:R-:W-:Y:S02]  /*0540*/  IADD3 R20, P2, R3, R20, RZ ;  /* 0x0000001403147210 */ /* 0x000fe40007f5e0ff */
[----:B------:R-:W-:Y:S02]  /*0550*/  IADD3 R10, P1, R10, R11, RZ ;  /* 0x0000000b0a0a7210 */ /* 0x000fe40007f3e0ff */
[----:B------:R-:W-:Y:S01]  /*0560*/  SHF.R.U32.HI R11, RZ, 0x1a, R13 ;  /* 0x0000001aff0b7819 */ /* 0x000fe2000001160d */
[----:B------:R-:W-:Y:S01]  /*0570*/  IMAD.X R21, R36, 0x1, R16, P2 ;  /* 0x0000000124157824 */ /* 0x000fe200010e0610 */
[----:B------:R-:W-:Y:S01]  /*0580*/  IADD3.X R23, R16, R37, RZ, P0, !PT ;  /* 0x0000002510177210 */ /* 0x000fe200007fe4ff */
[----:B------:R-:W-:Y:S01]  /*0590*/  IMAD.X R19, RZ, RZ, R19, P1 ;  /* 0x000000ffff137224 */ /* 0x000fe200008e0613 */
[----:B------:R-:W-:Y:S02]  /*05a0*/  LOP3.LUT R50, R50, 0x20, RZ, 0xc0, !PT ;  /* 0x0000002032327812 */ /* 0x000fe400078ec0ff */
[----:B------:R-:W-:-:S02]  /*05b0*/  IADD3 R16, P1, R10, R4, RZ ;  /* 0x000000040a107210 */ /* 0x000fc40007f3e0ff */
[C---:B------:R-:W-:Y:S02]  /*05c0*/  LEA R26, P2, R12.reuse, UR6, 0x2 ;  /* 0x000000060c1a7c11 */ /* 0x040fe4000f8410ff */
[----:B------:R-:W-:Y:S02]  /*05d0*/  LOP3.LUT R11, R11, 0x20, RZ, 0xc0, !PT ;  /* 0x000000200b0b7812 */ /* 0x000fe400078ec0ff */
[----:B------:R-:W-:Y:S01]  /*05e0*/  IADD3 R50, P0, R50, R17, RZ ;  /* 0x0000001132327210 */ /* 0x000fe20007f1e0ff */
[----:B------:R-:W-:Y:S01]  /*05f0*/  IMAD.X R17, R19, 0x1, R37, P1 ;  /* 0x0000000113117824 */ /* 0x000fe200008e0625 */
[----:B------:R-:W-:Y:S02]  /*0600*/  LEA.HI.X R13, R12, UR7, R13, 0x2, P2 ;  /* 0x000000070c0d7c11 */ /* 0x000fe400090f140d */
[----:B------:R-:W-:Y:S02]  /*0610*/  IADD3 R12, P1, R11, R26, RZ ;  /* 0x0000001a0b0c7210 */ /* 0x000fe40007f3e0ff */
[----:B------:R-:W-:Y:S01]  /*0620*/  IADD3 R10, P2, R3, R10, RZ ;  /* 0x0000000a030a7210 */ /* 0x000fe20007f5e0ff */
[----:B------:R-:W-:-:S04]  /*0630*/  IMAD.WIDE R20, R38, 0x4, R20 ;  /* 0x0000000426147825 */ /* 0x000fc800078e0214 */
[----:B------:R-:W-:Y:S01]  /*0640*/  IMAD.X R13, RZ, RZ, R13, P1 ;  /* 0x000000ffff0d7224 */ /* 0x000fe200008e060d */
[----:B------:R-:W-:Y:S01]  /*0650*/  IADD3 R40, P1, R12, R4, RZ ;  /* 0x000000040c287210 */ /* 0x000fe20007f3e0ff */
[C---:B------:R-:W-:Y:S01]  /*0660*/  IMAD.WIDE R22, R38.reuse, 0x4, R22 ;  /* 0x0000000426167825 */ /* 0x040fe200078e0216 */
[----:B------:R-:W-:Y:S01]  /*0670*/  IADD3.X R11, R36, R19, RZ, P2, !PT ;  /* 0x00000013240b7210 */ /* 0x000fe200017fe4ff */
[----:B------:R0:W4:Y:S01]  /*0680*/  LDG.E.EL R49, desc[UR4][R20.64] ;  /* 0x0000000414317981 */ /* 0x000122000c2e1900 */
[----:B------:R-:W-:Y:S01]  /*0690*/  SHF.R.U32.HI R19, RZ, 0x1a, R15 ;  /* 0x0000001aff137819 */ /* 0x000fe2000001160f */
[----:B------:R-:W-:Y:S01]  /*06a0*/  IMAD.X R41, R13, 0x1, R37, P1 ;  /* 0x000000010d297824 */ /* 0x000fe200008e0625 */
[----:B------:R-:W-:Y:S01]  /*06b0*/  IADD3 R12, P2, R3, R12, RZ ;  /* 0x0000000c030c7210 */ /* 0x000fe20007f5e0ff */
[----:B------:R1:W5:Y:S01]  /*06c0*/  LDG.E.EL R47, desc[UR4][R22.64] ;  /* 0x00000004162f7981 */ /* 0x000362000c2e1900 */
[----:B------:R-:W-:Y:S01]  /*06d0*/  LOP3.LUT R19, R19, 0x20, RZ, 0xc0, !PT ;  /* 0x0000002013137812 */ /* 0x000fe200078ec0ff */
[----:B------:R-:W-:Y:S01]  /*06e0*/  IMAD.WIDE R16, R38, 0x4, R16 ;  /* 0x0000000426107825 */ /* 0x000fe200078e0210 */
[----:B0-----:R-:W-:-:S03]  /*06f0*/  LEA R20, P1, R14, UR6, 0x2 ;  /* 0x000000060e147c11 */ /* 0x001fc6000f8210ff */
[----:B------:R-:W-:Y:S01]  /*0700*/  IMAD.X R13, R36, 0x1, R13, P2 ;  /* 0x00000001240d7824 */ /* 0x000fe200010e060d */
[----:B------:R0:W2:Y:S01]  /*0710*/  LDG.E.EL R26, desc[UR4][R16.64] ;  /* 0x00000004101a7981 */ /* 0x0000a2000c2e1900 */
[----:B-1----:R-:W1:Y:S01]  /*0720*/  LDC.64 R22, c[0x0][0x280] ;  /* 0x0000a000ff167b82 */ /* 0x002e620000000a00 */
[----:B------:R-:W-:Y:S02]  /*0730*/  LEA.HI.X R28, R14, UR7, R15, 0x2, P1 ;  /* 0x000000070e1c7c11 */ /* 0x000fe400088f140f */
[----:B------:R-:W-:Y:S01]  /*0740*/  IADD3 R15, P1, R19, R20, RZ ;  /* 0x00000014130f7210 */ /* 0x000fe20007f3e0ff */
[C---:B------:R-:W-:Y:S01]  /*0750*/  IMAD.WIDE R12, R38.reuse, 0x4, R12 ;  /* 0x00000004260c7825 */ /* 0x040fe200078e020c */
[----:B------:R-:W-:Y:S02]  /*0760*/  IADD3.X R19, RZ, R18, RZ, P0, !PT ;  /* 0x00000012ff137210 */ /* 0x000fe400007fe4ff */
[----:B------:R-:W-:Y:S01]  /*0770*/  IADD3 R14, P0, R50, R4, RZ ;  /* 0x00000004320e7210 */ /* 0x000fe20007f1e0ff */
[----:B0-----:R-:W0:Y:S01]  /*0780*/  LDC.64 R16, c[0x0][0x2a8] ;  /* 0x0000aa00ff107b82 */ /* 0x001e220000000a00 */
[----:B------:R-:W-:Y:S01]  /*0790*/  IADD3 R50, P2, R3, R50, RZ ;  /* 0x0000003203327210 */ /* 0x000fe20007f5e0ff */
[----:B------:R-:W-:Y:S01]  /*07a0*/  IMAD.WIDE R10, R38, 0x4, R10 ;  /* 0x00000004260a7825 */ /* 0x000fe200078e020a */
[----:B------:R1:W4:Y:S03]  /*07b0*/  LDG.E.EL R39, desc[UR4][R12.64] ;  /* 0x000000040c277981 */ /* 0x000326000c2e1900 */
[----:B------:R-:W-:Y:S01]  /*07c0*/  IMAD.X R28, RZ, RZ, R28, P1 ;  /* 0x000000ffff1c7224 */ /* 0x000fe200008e061c */
[----:B------:R-:W-:Y:S01]  /*07d0*/  IADD3 R18, P1, R15, R4, RZ ;  /* 0x000000040f127210 */ /* 0x000fe20007f3e0ff */
[----:B------:R-:W-:Y:S01]  /*07e0*/  IMAD.X R51, R36, 0x1, R19, P2 ;  /* 0x0000000124337824 */ /* 0x000fe200010e0613 */
[----:B------:R1:W3:Y:S01]  /*07f0*/  LDG.E.EL R27, desc[UR4][R10.64] ;  /* 0x000000040a1b7981 */ /* 0x0002e2000c2e1900 */
[----:B------:R-:W0:Y:S01]  /*0800*/  LDC.64 R20, c[0x0][0x298] ;  /* 0x0000a600ff147b82 */ /* 0x000e220000000a00 */
[----:B-1----:R-:W-:Y:S01]  /*0810*/  IADD3 R12, P3, R3, R15, RZ ;  /* 0x0000000f030c7210 */ /* 0x002fe20007f7e0ff */
[----:B------:R-:W-:Y:S01]  /*0820*/  IMAD.X R15, R19, 0x1, R37, P0 ;  /* 0x00000001130f7824 */ /* 0x000fe200000e0625 */
[----:B------:R-:W-:-:S05]  /*0830*/  IADD3.X R19, R28, R37, RZ, P1, !PT ;  /* 0x000000251c137210 */ /* 0x000fca0000ffe4ff */
[----:B------:R-:W1:Y:S01]  /*0840*/  LDC.64 R10, c[0x0][0x288] ;  /* 0x0000a200ff0a7b82 */ /* 0x000e620000000a00 */
[----:B------:R-:W-:-:S04]  /*0850*/  IMAD.WIDE R18, R38, 0x4, R18 ;  /* 0x0000000426127825 */ /* 0x000fc800078e0212 */
[----:B------:R-:W-:Y:S02]  /*0860*/  IMAD.WIDE R14, R38, 0x4, R14 ;  /* 0x00000004260e7825 */ /* 0x000fe400078e020e */
[----:B------:R-:W5:Y:S02]  /*0870*/  LDG.E.EL R18, desc[UR4][R18.64] ;  /* 0x0000000412127981 */ /* 0x000f64000c2e1900 */
[----:B------:R-:W-:Y:S02]  /*0880*/  IMAD.X R13, R36, 0x1, R28, P3 ;  /* 0x00000001240d7824 */ /* 0x000fe400018e061c */
[----:B------:R-:W5:Y:S01]  /*0890*/  LDG.E.EL R48, desc[UR4][R14.64] ;  /* 0x000000040e307981 */ /* 0x000f62000c2e1900 */
[----:B------:R-:W-:-:S04]  /*08a0*/  IMAD.WIDE R22, R2, 0x8, R22 ;  /* 0x0000000802167825 */ /* 0x000fc800078e0216 */
[C---:B------:R-:W-:Y:S02]  /*08b0*/  IMAD.WIDE R50, R38.reuse, 0x4, R50 ;  /* 0x0000000426327825 */ /* 0x040fe400078e0232 */
[----:B------:R-:W5:Y:S02]  /*08c0*/  LDG.E.EL.64 R22, desc[UR4][R22.64] ;  /* 0x0000000416167981 */ /* 0x000f64000c2e1b00 */
[----:B------:R-:W-:Y:S02]  /*08d0*/  IMAD.WIDE R12, R38, 0x4, R12 ;  /* 0x00000004260c7825 */ /* 0x000fe400078e020c */
[----:B------:R-:W5:Y:S02]  /*08e0*/  LDG.E.EL R50, desc[UR4][R50.64] ;  /* 0x0000000432327981 */ /* 0x000f64000c2e1900 */
[----:B0-----:R-:W-:Y:S02]  /*08f0*/  IMAD.WIDE R16, R2, 0x8, R16 ;  /* 0x0000000802107825 */ /* 0x001fe400078e0210 */
[----:B------:R0:W5:Y:S02]  /*0900*/  LDG.E.EL R19, desc[UR4][R12.64] ;  /* 0x000000040c137981 */ /* 0x000164000c2e1900 */
[----:B------:R-:W-:-:S02]  /*0910*/  IMAD.WIDE R40, R38, 0x4, R40 ;  /* 0x0000000426287825 */ /* 0x000fc400078e0228 */
[----:B------:R-:W5:Y:S02]  /*0920*/  LDG.E.EL.64 R16, desc[UR4][R16.64] ;  /* 0x0000000410107981 */ /* 0x000f64000c2e1b00 */
[C---:B-1----:R-:W-:Y:S02]  /*0930*/  IMAD.WIDE R28, R5.reuse, 0x8, R10 ;  /* 0x00000008051c7825 */ /* 0x042fe400078e020a */
[----:B------:R1:W5:Y:S02]  /*0940*/  LDG.E.EL R40, desc[UR4][R40.64] ;  /* 0x0000000428287981 */ /* 0x000364000c2e1900 */
[----:B0-----:R-:W-:Y:S02]  /*0950*/  IMAD.WIDE R12, R5, 0x8, R20 ;  /* 0x00000008050c7825 */ /* 0x001fe400078e0214 */
[----:B------:R-:W5:Y:S04]  /*0960*/  LDG.E.EL.128 R28, desc[UR4][R28.64] ;  /* 0x000000041c1c7981 */ /* 0x000f68000c2e1d00 */
[----:B------:R-:W5:Y:S01]  /*0970*/  LDG.E.EL.128 R12, desc[UR4][R12.64] ;  /* 0x000000040c0c7981 */ /* 0x000f62000c2e1d00 */
[----:B------:R-:W-:-:S02]  /*0980*/  SHF.R.U32.HI R42, RZ, 0x1a, R9 ;  /* 0x0000001aff2a7819 */ /* 0x000fc40000011609 */
[----:B-1----:R-:W-:Y:S02]  /*0990*/  LEA R41, P0, R8, UR6, 0x2 ;  /* 0x0000000608297c11 */ /* 0x002fe4000f8010ff */
[----:B------:R-:W-:Y:S02]  /*09a0*/  LOP3.LUT R42, R42, 0x20, RZ, 0xc0, !PT ;  /* 0x000000202a2a7812 */ /* 0x000fe400078ec0ff */
[----:B------:R-:W-:Y:S02]  /*09b0*/  SHF.R.U32.HI R44, RZ, 0x1a, R25 ;  /* 0x0000001aff2c7819 */ /* 0x000fe40000011619 */
[----:B------:R-:W-:Y:S02]  /*09c0*/  LEA.HI.X R9, R8, UR7, R9, 0x2, P0 ;  /* 0x0000000708097c11 */ /* 0x000fe400080f1409 */
[----:B------:R-:W-:Y:S02]  /*09d0*/  IADD3 R42, P0, R42, R41, RZ ;  /* 0x000000292a2a7210 */ /* 0x000fe40007f1e0ff */
[----:B------:R-:W-:-:S02]  /*09e0*/  LOP3.LUT R44, R44, 0x20, RZ, 0xc0, !PT ;  /* 0x000000202c2c7812 */ /* 0x000fc400078ec0ff */
[----:B------:R-:W-:-:S04]  /*09f0*/  LEA R41, P1, R24, UR6, 0x2 ;  /* 0x0000000618297c11 */ /* 0x000fc8000f8210ff */
[----:B------:R-:W-:Y:S02]  /*0a00*/  IADD3 R44, P2, R44, R41, RZ ;  /* 0x000000292c2c7210 */ /* 0x000fe40007f5e0ff */
[----:B------:R-:W-:Y:S01]  /*0a10*/  LEA.HI.X R25, R24, UR7, R25, 0x2, P1 ;  /* 0x0000000718197c11 */ /* 0x000fe200088f1419 */
[----:B------:R-:W-:Y:S01]  /*0a20*/  IMAD.HI R41, R6, 0x2aaaaaab, RZ ;  /* 0x2aaaaaab06297827 */ /* 0x000fe200078e02ff */
[----:B------:R-:W-:Y:S01]  /*0a30*/  IADD3 R8, P1, R4, R42, RZ ;  /* 0x0000002a04087210 */ /* 0x000fe20007f3e0ff */
[----:B------:R-:W-:Y:S01]  /*0a40*/  ULDC.64 UR6, c[0x0][0x290] ;  /* 0x0000a40000067ab9 */ /* 0x000fe20000000a00 */
[----:B------:R-:W-:Y:S02]  /*0a50*/  IADD3 R24, P4, R3, R42, RZ ;  /* 0x0000002a03187210 */ /* 0x000fe40007f9e0ff */
[----:B------:R-:W-:Y:S01]  /*0a60*/  IADD3 R42, P3, R44, R4, RZ ;  /* 0x000000042c2a7210 */ /* 0x000fe20007f7e0ff */
[----:B------:R-:W-:Y:S01]  /*0a70*/  IMAD.X R4, RZ, RZ, R9, P0 ;  /* 0x000000ffff047224 */ /* 0x000fe200000e0609 */
[----:B------:R-:W-:-:S02]  /*0a80*/  IADD3 R44, P5, R3, R44, RZ ;  /* 0x0000002c032c7210 */ /* 0x000fc40007fbe0ff */
[----:B------:R-:W-:Y:S01]  /*0a90*/  IADD3.X R3, RZ, R25, RZ, P2, !PT ;  /* 0x00000019ff037210 */ /* 0x000fe200017fe4ff */
[----:B------:R-:W-:-:S03]  /*0aa0*/  IMAD.X R9, R37, 0x1, R4, P1 ;  /* 0x0000000125097824 */ /* 0x000fc600008e0604 */
[----:B------:R-:W-:Y:S01]  /*0ab0*/  IADD3.X R43, R3, R37, RZ, P3, !PT ;  /* 0x00000025032b7210 */ /* 0x000fe20001ffe4ff */
[----:B------:R-:W-:Y:S02]  /*0ac0*/  IMAD.SHL.U32 R37, R6, 0x40, RZ ;  /* 0x0000004006257824 */ /* 0x000fe400078e00ff */
[C---:B------:R-:W-:Y:S02]  /*0ad0*/  IMAD.X R25, R36.reuse, 0x1, R4, P4 ;  /* 0x0000000124197824 */ /* 0x040fe400020e0604 */
[----:B------:R-:W-:Y:S02]  /*0ae0*/  IMAD.X R45, R36, 0x1, R3, P5 ;  /* 0x00000001242d7824 */ /* 0x000fe400028e0603 */
[----:B------:R-:W-:Y:S02]  /*0af0*/  IMAD.WIDE R36, R37, 0x4, R8 ;  /* 0x0000000425247825 */ /* 0x000fe400078e0208 */
[----:B------:R-:W0:Y:S02]  /*0b00*/  LDC.64 R8, c[0x0][0x278] ;  /* 0x00009e00ff087b82 */ /* 0x000e240000000a00 */
[C---:B------:R-:W-:Y:S01]  /*0b10*/  IMAD.WIDE R24, R38.reuse, 0x4, R24 ;  /* 0x0000000426187825 */ /* 0x040fe200078e0218 */
[----:B------:R-:W5:Y:S04]  /*0b20*/  LDG.E.EL R53, desc[UR4][R36.64] ;  /* 0x0000000424357981 */ /* 0x000f68000c2e1900 */
[----:B------:R1:W5:Y:S01]  /*0b30*/  LDG.E.EL R51, desc[UR4][R24.64] ;  /* 0x0000000418337981 */ /* 0x000362000c2e1900 */
[----:B------:R-:W-:-:S04]  /*0b40*/  IMAD.WIDE R44, R38, 0x4, R44 ;  /* 0x00000004262c7825 */ /* 0x000fc800078e022c */
[----:B------:R-:W-:Y:S01]  /*0b50*/  IMAD.WIDE R42, R38, 0x4, R42 ;  /* 0x00000004262a7825 */ /* 0x000fe200078e022a */
[----:B-1----:R-:W1:Y:S01]  /*0b60*/  LDC.64 R24, c[0x0][0x228] ;  /* 0x00008a00ff187b82 */ /* 0x002e620000000a00 */
[----:B------:R-:W-:Y:S01]  /*0b70*/  SHF.R.U32.HI R38, RZ, 0x1f, R41 ;  /* 0x0000001fff267819 */ /* 0x000fe20000011629 */
[----:B------:R-:W5:Y:S03]  /*0b80*/  LDG.E.EL R4, desc[UR4][R44.64] ;  /* 0x000000042c047981 */ /* 0x000f66000c2e1900 */
[----:B------:R-:W-:Y:S01]  /*0b90*/  LEA.HI R41, R41, R38, RZ, 0x1d ;  /* 0x0000002629297211 */ /* 0x000fe200078fe8ff */
[----:B------:R0:W5:Y:S02]  /*0ba0*/  LDG.E.EL R52, desc[UR4][R42.64] ;  /* 0x000000042a347981 */ /* 0x000164000c2e1900 */
[----:B0-----:R-:W-:-:S04]  /*0bb0*/  IMAD.WIDE R8, R2, 0x4, R8 ;  /* 0x0000000402087825 */ /* 0x001fc800078e0208 */
[----:B------:R-:W-:Y:S01]  /*0bc0*/  IMAD.WIDE R10, R7, 0x8, R10 ;  /* 0x00000008070a7825 */ /* 0x000fe200078e020a */
[----:B------:R-:W5:Y:S01]  /*0bd0*/  LDG.E.EL R3, desc[UR4][R8.64] ;  /* 0x0000000408037981 */ /* 0x000f62000c2e1900 */
[----:B------:R-:W-:Y:S01]  /*0be0*/  SHF.L.U32 R37, R6, 0x4, RZ ;  /* 0x0000000406257819 */ /* 0x000fe200000006ff */
[----:B------:R-:W0:Y:S03]  /*0bf0*/  LDC.64 R42, c[0x0][0x230] ;  /* 0x00008c00ff2a7b82 */ /* 0x000e260000000a00 */
[----:B------:R-:W5:Y:S01]  /*0c00*/  LDG.E.EL.128 R8, desc[UR4][R10.64] ;  /* 0x000000040a087981 */ /* 0x000f62000c2e1d00 */
[----:B--2---:R-:W-:-:S04]  /*0c10*/  FADD R26, -R46, R26 ;  /* 0x0000001a2e1a7221 */ /* 0x004fc80000000100 */
[----:B------:R-:W-:Y:S01]  /*0c20*/  FFMA R46, R33, R26, R46 ;  /* 0x0000001a212e7223 */ /* 0x000fe2000000002e */
[----:B---3--:R-:W-:-:S04]  /*0c30*/  FADD R27, -R54, R27 ;  /* 0x0000001b361b7221 */ /* 0x008fc80000000100 */
[----:B------:R-:W-:Y:S01]  /*0c40*/  FFMA R54, R33, R27, R54 ;  /* 0x0000001b21367223 */ /* 0x000fe20000000036 */
[----:B----4-:R-:W-:Y:S01]  /*0c50*/  FADD R26, -R49, R39 ;  /* 0x00000027311a7221 */ /* 0x010fe20000000100 */
[----:B-----5:R-:W-:-:S04]  /*0c60*/  FADD R18, -R48, R18 ;  /* 0x0000001230127221 */ /* 0x020fc80000000100 */
[----:B------:R-:W-:Y:S01]  /*0c70*/  FFMA R48, R35, R18, R48 ;  /* 0x0000001223307223 */ /* 0x000fe20000000030 */
[----:B------:R-:W-:Y:S01]  /*0c80*/  IMAD R18, R41, -0x30, R6 ;  /* 0xffffffd029127824 */ /* 0x000fe200078e0206 */
[----:B------:R-:W-:-:S03]  /*0c90*/  SHF.R.U32.HI R33, RZ, 0x1d, R23 ;  /* 0x0000001dff217819 */ /* 0x000fc60000011617 */
[----:B-1----:R-:W-:Y:S01]  /*0ca0*/  IMAD.WIDE R24, R18, 0x4, R24 ;  /* 0x0000000412187825 */ /* 0x002fe200078e0218 */
[----:B------:R-:W-:-:S04]  /*0cb0*/  LOP3.LUT R33, R33, 0x4, RZ, 0xc0, !PT ;  /* 0x0000000421217812 */ /* 0x000fc800078ec0ff */
[----:B------:R1:W2:Y:S01]  /*0cc0*/  LDG.E.EL R45, desc[UR4][R24.64] ;  /* 0x00000004182d7981 */ /* 0x0002a2000c2e1900 */
[----:B------:R-:W-:-:S04]  /*0cd0*/  FADD R19, -R50, R19 ;  /* 0x0000001332137221 */ /* 0x000fc80000000100 */
[----:B------:R-:W-:Y:S01]  /*0ce0*/  FFMA R50, R35, R19, R50 ;  /* 0x0000001323327223 */ /* 0x000fe20000000032 */
[----:B------:R-:W-:Y:S02]  /*0cf0*/  SHF.R.U32.HI R19, RZ, 0x1d, R17 ;  /* 0x0000001dff137819 */ /* 0x000fe40000011611 */
[----:B------:R-:W-:Y:S01]  /*0d00*/  IADD3 R33, P0, R22, R33, RZ ;  /* 0x0000002116217210 */ /* 0x000fe20007f1e0ff */
[----:B------:R-:W-:Y:S01]  /*0d10*/  FADD R40, -R47, R40 ;  /* 0x000000282f287221 */ /* 0x000fe20000000100 */
[----:B------:R-:W-:Y:S01]  /*0d20*/  LOP3.LUT R19, R19, 0x4, RZ, 0xc0, !PT ;  /* 0x0000000413137812 */ /* 0x000fe200078ec0ff */
[C---:B------:R-:W-:Y:S01]  /*0d30*/  FFMA R49, R34.reuse, R26, R49 ;  /* 0x0000001a22317223 */ /* 0x040fe20000000031 */
[----:B------:R-:W-:Y:S01]  /*0d40*/  IADD3.X R36, RZ, R23, RZ, P0, !PT ;  /* 0x00000017ff247210 */ /* 0x000fe200007fe4ff */
[----:B------:R-:W-:Y:S01]  /*0d50*/  FFMA R47, R34, R40, R47 ;  /* 0x00000028222f7223 */ /* 0x000fe2000000002f */
[----:B------:R-:W-:Y:S01]  /*0d60*/  SHF.R.U32.HI R23, RZ, 0x1b, R29 ;  /* 0x0000001bff177819 */ /* 0x000fe2000001161d */
[----:B-1----:R-:W1:Y:S01]  /*0d70*/  LDC.64 R24, c[0x0][0x238] ;  /* 0x00008e00ff187b82 */ /* 0x002e620000000a00 */
[----:B------:R-:W-:-:S02]  /*0d80*/  IADD3 R34, P2, R16, R19, RZ ;  /* 0x0000001310227210 */ /* 0x000fc40007f5e0ff */
[C---:B------:R-:W-:Y:S02]  /*0d90*/  LEA R26, P0, R28.reuse, UR6, 0x2 ;  /* 0x000000061c1a7c11 */ /* 0x040fe4000f8010ff */
[----:B------:R-:W-:Y:S01]  /*0da0*/  SHF.R.U32.HI R22, RZ, 0x1b, R13 ;  /* 0x0000001bff167819 */ /* 0x000fe2000001160d */
[----:B------:R-:W-:Y:S01]  /*0db0*/  IMAD.X R35, RZ, RZ, R17, P2 ;  /* 0x000000ffff237224 */ /* 0x000fe200010e0611 */
[----:B------:R-:W-:Y:S02]  /*0dc0*/  LOP3.LUT R23, R23, 0x10, RZ, 0xc0, !PT ;  /* 0x0000001017177812 */ /* 0x000fe400078ec0ff */
[----:B------:R-:W-:Y:S02]  /*0dd0*/  LEA.HI.X R28, R28, UR7, R29, 0x2, P0 ;  /* 0x000000071c1c7c11 */ /* 0x000fe400080f141d */
[----:B------:R-:W-:Y:S02]  /*0de0*/  LEA R19, P1, R12, UR6, 0x2 ;  /* 0x000000060c137c11 */ /* 0x000fe4000f8210ff */
[----:B------:R-:W-:-:S02]  /*0df0*/  LOP3.LUT R16, R22, 0x10, RZ, 0xc0, !PT ;  /* 0x0000001016107812 */ /* 0x000fc400078ec0ff */
[----:B------:R-:W-:Y:S02]  /*0e00*/  IADD3 R22, P0, R23, R26, RZ ;  /* 0x0000001a17167210 */ /* 0x000fe40007f1e0ff */
[C---:B------:R-:W-:Y:S01]  /*0e10*/  SHF.L.U64.HI R36, R33.reuse, 0x4, R36 ;  /* 0x0000000421247819 */ /* 0x040fe20000010224 */
[----:B------:R-:W-:Y:S01]  /*0e20*/  IMAD.SHL.U32 R33, R33, 0x10, RZ ;  /* 0x0000001021217824 */ /* 0x000fe200078e00ff */
[----:B------:R-:W-:Y:S01]  /*0e30*/  SHF.L.U64.HI R35, R34, 0x4, R35 ;  /* 0x0000000422237819 */ /* 0x000fe20000010223 */
[----:B------:R-:W3:Y:S01]  /*0e40*/  LDC.64 R26, c[0x0][0x220] ;  /* 0x00008800ff1a7b82 */ /* 0x000ee20000000a00 */
[----:B------:R-:W-:Y:S02]  /*0e50*/  LEA.HI.X R13, R12, UR7, R13, 0x2, P1 ;  /* 0x000000070c0d7c11 */ /* 0x000fe400088f140d */
[----:B------:R-:W-:Y:S02]  /*0e60*/  SHF.L.U32 R34, R34, 0x4, RZ ;  /* 0x0000000422227819 */ /* 0x000fe400000006ff */
[----:B------:R-:W-:Y:S01]  /*0e70*/  IADD3 R12, P1, R16, R19, RZ ;  /* 0x00000013100c7210 */ /* 0x000fe20007f3e0ff */
[----:B------:R-:W-:Y:S01]  /*0e80*/  IMAD.X R16, RZ, RZ, R28, P0 ;  /* 0x000000ffff107224 */ /* 0x000fe200000e061c */
[----:B------:R-:W-:-:S02]  /*0e90*/  IADD3 R28, P0, R33, R22, RZ ;  /* 0x00000016211c7210 */ /* 0x000fc40007f1e0ff */
[----:B------:R-:W-:Y:S02]  /*0ea0*/  IADD3 R22, P2, R34, R22, RZ ;  /* 0x0000001622167210 */ /* 0x000fe40007f5e0ff */
[----:B------:R-:W-:-:S03]  /*0eb0*/  IADD3.X R29, R36, R16, RZ, P0, !PT ;  /* 0x00000010241d7210 */ /* 0x000fc600007fe4ff */
[----:B------:R-:W-:Y:S02]  /*0ec0*/  IMAD.X R23, R35, 0x1, R16, P2 ;  /* 0x0000000123177824 */ /* 0x000fe400010e0610 */
[----:B------:R-:W4:Y:S01]  /*0ed0*/  LDC.64 R16, c[0x0][0x218] ;  /* 0x00008600ff107b82 */ /* 0x000f220000000a00 */
[----:B------:R-:W-:Y:S02]  /*0ee0*/  IMAD.X R13, RZ, RZ, R13, P1 ;  /* 0x000000ffff0d7224 */ /* 0x000fe400008e060d */
[----:B------:R-:W-:Y:S01]  /*0ef0*/  IMAD.WIDE R22, R37, 0x4, R22 ;  /* 0x0000000425167825 */ /* 0x000fe200078e0216 */
[----:B------:R-:W-:-:S04]  /*0f00*/  IADD3 R40, P1, R12, R33, RZ ;  /* 0x000000210c287210 */ /* 0x000fc80007f3e0ff */
[----:B------:R5:W2:Y:S01]  /*0f10*/  LDG.E.EL R38, desc[UR4][R22.64] ;  /* 0x0000000416267981 */ /* 0x000aa2000c2e1900 */
[----:B------:R-:W-:Y:S02]  /*0f20*/  IMAD.X R41, R13, 0x1, R36, P1 ;  /* 0x000000010d297824 */ /* 0x000fe400008e0624 */
[----:B---3--:R-:W-:Y:S01]  /*0f30*/  IMAD.WIDE R26, R18, 0x4, R26 ;  /* 0x00000004121a7825 */ /* 0x008fe200078e021a */
[----:B-----5:R-:W3:Y:S03]  /*0f40*/  LDC.64 R22, c[0x0][0x2a0] ;  /* 0x0000a800ff167b82 */ /* 0x020ee60000000a00 */
[----:B------:R-:W-:-:S04]  /*0f50*/  IMAD.WIDE R40, R37, 0x4, R40 ;  /* 0x0000000425287825 */ /* 0x000fc800078e0228 */
[----:B----4-:R-:W-:Y:S02]  /*0f60*/  IMAD.WIDE R16, R0, 0x4, R16 ;  /* 0x0000000400107825 */ /* 0x010fe400078e0210 */
[----:B------:R-:W4:Y:S01]  /*0f70*/  LDG.E.EL R40, desc[UR4][R40.64] ;  /* 0x0000000428287981 */ /* 0x000f22000c2e1900 */
[----:B------:R-:W-:Y:S01]  /*0f80*/  IADD3 R12, P0, R34, R12, RZ ;  /* 0x0000000c220c7210 */ /* 0x000fe20007f1e0ff */
[----:B0-----:R-:W-:-:S04]  /*0f90*/  IMAD.WIDE R42, R18, 0x4, R42 ;  /* 0x00000004122a7825 */ /* 0x001fc800078e022a */
[----:B-1----:R-:W-:Y:S02]  /*0fa0*/  IMAD.WIDE R24, R18, 0x4, R24 ;  /* 0x0000000412187825 */ /* 0x002fe400078e0218 */
[----:B------:R-:W5:Y:S02]  /*0fb0*/  LDG.E.128 R16, desc[UR4][R16.64] ;  /* 0x0000000410107981 */ /* 0x000f64000c1e1d00 */
[----:B------:R-:W-:Y:S02]  /*0fc0*/  IMAD.WIDE R28, R37, 0x4, R28 ;  /* 0x00000004251c7825 */ /* 0x000fe400078e021c */
[----:B------:R-:W5:Y:S02]  /*0fd0*/  LDG.E.EL R41, desc[UR4][R26.64] ;  /* 0x000000041a297981 */ /* 0x000f64000c2e1900 */
[----:B------:R-:W-:Y:S02]  /*0fe0*/  IMAD.X R13, R35, 0x1, R13, P0 ;  /* 0x00000001230d7824 */ /* 0x000fe400000e060d */
[----:B------:R-:W4:Y:S04]  /*0ff0*/  LDG.E.EL R39, desc[UR4][R28.64] ;  /* 0x000000041c277981 */ /* 0x000f28000c2e1900 */
[----:B------:R-:W4:Y:S01]  /*1000*/  LDG.E.EL R42, desc[UR4][R42.64] ;  /* 0x000000042a2a7981 */ /* 0x000f22000c2e1900 */
[----:B------:R-:W-:-:S04]  /*1010*/  IMAD.WIDE R12, R37, 0x4, R12 ;  /* 0x00000004250c7825 */ /* 0x000fc800078e020c */
[----:B---3--:R-:W-:Y:S01]  /*1020*/  IMAD.WIDE R22, R5, 0x4, R22 ;  /* 0x0000000405167825 */ /* 0x008fe200078e0216 */
[----:B------:R-:W3:Y:S04]  /*1030*/  LDG.E.EL R44, desc[UR4][R12.64] ;  /* 0x000000040c2c7981 */ /* 0x000ee8000c2e1900 */
[----:B------:R0:W3:Y:S02]  /*1040*/  LDG.E.EL R43, desc[UR4][R24.64] ;  /* 0x00000004182b7981 */ /* 0x0000e4000c2e1900 */
[----:B0-----:R-:W-:Y:S02]  /*1050*/  IMAD.WIDE R24, R7, 0x8, R20 ;  /* 0x0000000807187825 */ /* 0x001fe400078e0214 */
[----:B------:R-:W3:Y:S04]  /*1060*/  LDG.E.EL.128 R20, desc[UR4][R22.64] ;  /* 0x0000000416147981 */ /* 0x000ee8000c2e1d00 */
[----:B------:R-:W3:Y:S01]  /*1070*/  LDG.E.EL.128 R24, desc[UR4][R24.64] ;  /* 0x0000000418187981 */ /* 0x000ee2000c2e1d00 */
[----:B------:R-:W-:-:S02]  /*1080*/  SHF.R.U32.HI R28, RZ, 0x1b, R31 ;  /* 0x0000001bff1c7819 */ /* 0x000fc4000001161f */
[----:B------:R-:W-:Y:S02]  /*1090*/  LEA R29, P0, R30, UR6, 0x2 ;  /* 0x000000061e1d7c11 */ /* 0x000fe4000f8010ff */
[----:B------:R-:W-:Y:S02]  /*10a0*/  LOP3.LUT R28, R28, 0x10, RZ, 0xc0, !PT ;  /* 0x000000101c1c7812 */ /* 0x000fe400078ec0ff */
[----:B------:R-:W-:Y:S01]  /*10b0*/  LEA.HI.X R30, R30, UR7, R31, 0x2, P0 ;  /* 0x000000071e1e7c11 */ /* 0x000fe200080f141f */
[----:B------:R-:W-:Y:S01]  /*10c0*/  FADD R4, -R51, R4 ;  /* 0x0000000433047221 */ /* 0x000fe20000000100 */
[----:B------:R-:W-:Y:S01]  /*10d0*/  IADD3 R28, P0, R28, R29, RZ ;  /* 0x0000001d1c1c7210 */ /* 0x000fe20007f1e0ff */
[----:B------:R-:W-:Y:S01]  /*10e0*/  FADD R52, -R53, R52 ;  /* 0x0000003435347221 */ /* 0x000fe20000000100 */
[----:B------:R-:W-:Y:S01]  /*10f0*/  FADD R13, -R46, R54 ;  /* 0x000000362e0d7221 */ /* 0x000fe20000000100 */
[----:B------:R-:W-:Y:S02]  /*1100*/  FFMA R51, R32, R4, R51 ;  /* 0x0000000420337223 */ /* 0x000fe40000000033 */
[----:B------:R-:W-:-:S02]  /*1110*/  IMAD.X R29, RZ, RZ, R30, P0 ;  /* 0x000000ffff1d7224 */ /* 0x000fc400000e061e */
[----:B------:R-:W-:Y:S01]  /*1120*/  FFMA R4, R32, R52, R53 ;  /* 0x0000003420047223 */ /* 0x000fe20000000035 */
[----:B------:R-:W-:Y:S01]  /*1130*/  IADD3 R30, P0, R28, R33, RZ ;  /* 0x000000211c1e7210 */ /* 0x000fe20007f1e0ff */
[----:B------:R-:W-:Y:S01]  /*1140*/  FFMA R13, R3, R13, R46 ;  /* 0x0000000d030d7223 */ /* 0x000fe2000000002e */
[----:B------:R-:W-:Y:S01]  /*1150*/  FADD R12, -R47, R49 ;  /* 0x000000312f0c7221 */ /* 0x000fe20000000100 */
[----:B------:R-:W-:Y:S01]  /*1160*/  FADD R51, -R4, R51 ;  /* 0x0000003304337221 */ /* 0x000fe20000000100 */
[----:B------:R-:W-:Y:S01]  /*1170*/  IADD3.X R31, R29, R36, RZ, P0, !PT ;  /* 0x000000241d1f7210 */ /* 0x000fe200007fe4ff */
[----:B------:R-:W-:Y:S01]  /*1180*/  FADD R50, -R48, R50 ;  /* 0x0000003230327221 */ /* 0x000fe20000000100 */
[C---:B------:R-:W-:Y:S01]  /*1190*/  LEA R46, P0, R8.reuse, UR6, 0x2 ;  /* 0x00000006082e7c11 */ /* 0x040fe2000f8010ff */
[C---:B------:R-:W-:Y:S01]  /*11a0*/  FFMA R4, R3.reuse, R51, R4 ;  /* 0x0000003303047223 */ /* 0x040fe20000000004 */
[----:B------:R-:W-:Y:S01]  /*11b0*/  SHF.R.U32.HI R49, RZ, 0x1b, R9 ;  /* 0x0000001bff317819 */ /* 0x000fe20000011609 */
[C---:B------:R-:W-:Y:S01]  /*11c0*/  FFMA R12, R3.reuse, R12, R47 ;  /* 0x0000000c030c7223 */ /* 0x040fe2000000002f */
[----:B------:R-:W-:Y:S01]  /*11d0*/  FFMA R3, R3, R50, R48 ;  /* 0x0000003203037223 */ /* 0x000fe20000000030 */
[----:B------:R-:W-:-:S02]  /*11e0*/  LEA.HI.X R47, R8, UR7, R9, 0x2, P0 ;  /* 0x00000007082f7c11 */ /* 0x000fc400080f1409 */
[C---:B------:R-:W-:Y:S02]  /*11f0*/  LEA R50, P0, R10.reuse, UR6, 0x2 ;  /* 0x000000060a327c11 */ /* 0x040fe4000f8010ff */
[----:B------:R-:W-:Y:S02]  /*1200*/  IADD3 R28, P1, R34, R28, RZ ;  /* 0x0000001c221c7210 */ /* 0x000fe40007f3e0ff */
[----:B------:R-:W-:Y:S01]  /*1210*/  LOP3.LUT R49, R49, 0x10, RZ, 0xc0, !PT ;  /* 0x0000001031317812 */ /* 0x000fe200078ec0ff */
[----:B------:R-:W-:Y:S01]  /*1220*/  IMAD.WIDE R30, R37, 0x4, R30 ;  /* 0x00000004251e7825 */ /* 0x000fe200078e021e */
[--C-:B------:R-:W-:Y:S02]  /*1230*/  SHF.R.U32.HI R9, RZ, 0x1b, R11.reuse ;  /* 0x0000001bff097819 */ /* 0x100fe4000001160b */
[----:B------:R-:W-:Y:S01]  /*1240*/  LEA.HI.X R8, R10, UR7, R11, 0x2, P0 ;  /* 0x000000070a087c11 */ /* 0x000fe200080f140b */
[----:B------:R-:W-:Y:S01]  /*1250*/  IMAD.X R29, R35, 0x1, R29, P1 ;  /* 0x00000001231d7824 */ /* 0x000fe200008e061d */
[----:B------:R-:W-:Y:S01]  /*1260*/  IADD3 R46, P0, R49, R46, RZ ;  /* 0x0000002e312e7210 */ /* 0x000fe20007f1e0ff */
[----:B------:R0:W3:Y:S01]  /*1270*/  LDG.E.EL R32, desc[UR4][R30.64] ;  /* 0x000000041e207981 */ /* 0x0000e2000c2e1900 */
[----:B------:R-:W-:Y:S01]  /*1280*/  LOP3.LUT R9, R9, 0x10, RZ, 0xc0, !PT ;  /* 0x0000001009097812 */ /* 0x000fe200078ec0ff */
[----:B------:R-:W-:Y:S01]  /*1290*/  IMAD.WIDE R28, R37, 0x4, R28 ;  /* 0x00000004251c7825 */ /* 0x000fe200078e021c */
[----:B------:R-:W-:-:S03]  /*12a0*/  SHF.R.U32.HI R11, RZ, 0x1b, R15 ;  /* 0x0000001bff0b7819 */ /* 0x000fc6000001160f */
[----:B------:R-:W-:Y:S01]  /*12b0*/  IMAD.X R47, RZ, RZ, R47, P0 ;  /* 0x000000ffff2f7224 */ /* 0x000fe200000e062f */
[----:B------:R-:W-:Y:S01]  /*12c0*/  IADD3 R9, P2, R9, R50, RZ ;  /* 0x0000003209097210 */ /* 0x000fe20007f5e0ff */
[----:B------:R1:W3:Y:S01]  /*12d0*/  LDG.E.EL R28, desc[UR4][R28.64] ;  /* 0x000000041c1c7981 */ /* 0x0002e2000c2e1900 */
[----:B0-----:R-:W-:Y:S02]  /*12e0*/  IADD3 R30, P1, R46, R33, RZ ;  /* 0x000000212e1e7210 */ /* 0x001fe40007f3e0ff */
[C---:B------:R-:W-:Y:S02]  /*12f0*/  LEA R50, P3, R14.reuse, UR6, 0x2 ;  /* 0x000000060e327c11 */ /* 0x040fe4000f8610ff */
[----:B------:R-:W-:Y:S02]  /*1300*/  LOP3.LUT R11, R11, 0x10, RZ, 0xc0, !PT ;  /* 0x000000100b0b7812 */ /* 0x000fe400078ec0ff */
[----:B------:R-:W-:Y:S02]  /*1310*/  IADD3 R10, P4, R34, R46, RZ ;  /* 0x0000002e220a7210 */ /* 0x000fe40007f9e0ff */
[----:B------:R-:W-:Y:S01]  /*1320*/  IADD3.X R31, R47, R36, RZ, P1, !PT ;  /* 0x000000242f1f7210 */ /* 0x000fe20000ffe4ff */
[----:B-1----:R-:W-:Y:S01]  /*1330*/  IMAD.X R29, RZ, RZ, R8, P2 ;  /* 0x000000ffff1d7224 */ /* 0x002fe200010e0608 */
[----:B------:R-:W-:-:S02]  /*1340*/  LEA.HI.X R46, R14, UR7, R15, 0x2, P3 ;  /* 0x000000070e2e7c11 */ /* 0x000fc400098f140f */
[----:B------:R-:W-:Y:S01]  /*1350*/  IADD3 R8, P3, R9, R33, RZ ;  /* 0x0000002109087210 */ /* 0x000fe20007f7e0ff */
[----:B------:R-:W-:-:S06]  /*1360*/  IMAD.WIDE R14, R37, 0x4, R30 ;  /* 0x00000004250e7825 */ /* 0x000fcc00078e021e */
[----:B------:R-:W3:Y:S01]  /*1370*/  LDG.E.EL R14, desc[UR4][R14.64] ;  /* 0x000000040e0e7981 */ /* 0x000ee2000c2e1900 */
[----:B------:R-:W-:Y:S02]  /*1380*/  IMAD.MOV.U32 R49, RZ, RZ, 0x3e800000 ;  /* 0x3e800000ff317424 */ /* 0x000fe400078e00ff */
[----:B--2---:R-:W-:-:S04]  /*1390*/  FADD R45, R45, 9.9999997473787516356e-06 ;  /* 0x3727c5ac2d2d7421 */ /* 0x004fc80000000000 */
[----:B------:R0:W1:Y:S02]  /*13a0*/  MUFU.SQRT R48, R45 ;  /* 0x0000002d00307308 */ /* 0x0000640000002000 */
[----:B0-----:R-:W-:Y:S01]  /*13b0*/  IADD3 R45, P0, R11, R50, RZ ;  /* 0x000000320b2d7210 */ /* 0x001fe20007f1e0ff */
[----:B------:R-:W-:Y:S01]  /*13c0*/  IMAD.X R11, R35, 0x1, R47, P4 ;  /* 0x00000001230b7824 */ /* 0x000fe200020e062f */
[----:B------:R-:W-:Y:S01]  /*13d0*/  IADD3 R30, P4, R34, R9, RZ ;  /* 0x00000009221e7210 */ /* 0x000fe20007f9e0ff */
[----:B------:R-:W0:Y:S01]  /*13e0*/  LDC.64 R50, c[0x0][0x2c0] ;  /* 0x0000b000ff327b82 */ /* 0x000e220000000a00 */
[C---:B-1----:R-:W-:Y:S02]  /*13f0*/  FSETP.GT.AND P1, PT, R48.reuse, 8.50705917302346158658e+37, PT ;  /* 0x7e8000003000780b */ /* 0x042fe40003f24000 */
[----:B------:R-:W-:Y:S02]  /*1400*/  IADD3.X R9, R29, R36, RZ, P3, !PT ;  /* 0x000000241d097210 */ /* 0x000fe40001ffe4ff */
[----:B------:R-:W-:Y:S01]  /*1410*/  FSETP.GEU.AND P2, PT, R48, 1.175494350822287508e-38, PT ;  /* 0x008000003000780b */ /* 0x000fe20003f4e000 */
[----:B------:R-:W-:-:S04]  /*1420*/  IMAD.WIDE R10, R37, 0x4, R10 ;  /* 0x00000004250a7825 */ /* 0x000fc800078e020a */
[----:B------:R-:W-:Y:S01]  /*1430*/  IMAD.WIDE R8, R37, 0x4, R8 ;  /* 0x0000000425087825 */ /* 0x000fe200078e0208 */
[----:B------:R1:W2:Y:S03]  /*1440*/  LDG.E.EL R15, desc[UR4][R10.64] ;  /* 0x000000040a0f7981 */ /* 0x0002a6000c2e1900 */
[----:B------:R-:W-:Y:S02]  /*1450*/  IMAD.X R31, R35, 0x1, R29, P4 ;  /* 0x00000001231f7824 */ /* 0x000fe400020e061d */
[----:B------:R-:W-:Y:S01]  /*1460*/  @P1 FMUL R48, R48, 0.25 ;  /* 0x3e80000030301820 */ /* 0x000fe20000400000 */
[----:B------:R1:W2:Y:S02]  /*1470*/  LDG.E.EL R29, desc[UR4][R8.64] ;  /* 0x00000004081d7981 */ /* 0x0002a4000c2e1900 */
[----:B-1----:R-:W-:Y:S01]  /*1480*/  IMAD.X R10, RZ, RZ, R46, P0 ;  /* 0x000000ffff0a7224 */ /* 0x002fe200000e062e */
[----:B------:R-:W-:Y:S01]  /*1490*/  IADD3 R46, P0, R45, R33, RZ ;  /* 0x000000212d2e7210 */ /* 0x000fe20007f1e0ff */
[----:B------:R-:W-:Y:S01]  /*14a0*/  @!P2 FMUL R48, R48, 16777216 ;  /* 0x4b8000003030a820 */ /* 0x000fe20000400000 */
[----:B------:R-:W-:-:S02]  /*14b0*/  IADD3 R8, P3, R34, R45, RZ ;  /* 0x0000002d22087210 */ /* 0x000fc40007f7e0ff */
[----:B------:R-:W-:-:S03]  /*14c0*/  IADD3.X R47, R10, R36, RZ, P0, !PT ;  /* 0x000000240a2f7210 */ /* 0x000fc600007fe4ff */
[----:B------:R-:W-:Y:S02]  /*14d0*/  IMAD.X R9, R35, 0x1, R10, P3 ;  /* 0x0000000123097824 */ /* 0x000fe400018e060a */
[----:B------:R-:W1:Y:S01]  /*14e0*/  LDC.64 R10, c[0x0][0x240] ;  /* 0x00009000ff0a7b82 */ /* 0x000e620000000a00 */
[----:B------:R-:W0:Y:S01]  /*14f0*/  MUFU.RCP R48, R48 ;  /* 0x0000003000307308 */ /* 0x000e220000001000 */
[----:B------:R-:W-:Y:S01]  /*1500*/  FSEL R49, R49, 1, P1 ;  /* 0x3f80000031317808 */ /* 0x000fe20000800000 */
[----:B------:R-:W-:-:S04]  /*1510*/  IMAD.WIDE R30, R37, 0x4, R30 ;  /* 0x00000004251e7825 */ /* 0x000fc800078e021e */
[----:B------:R-:W-:-:S04]  /*1520*/  IMAD.WIDE R8, R37, 0x4, R8 ;  /* 0x0000000425087825 */ /* 0x000fc800078e0208 */
[----:B------:R-:W-:Y:S01]  /*1530*/  @!P2 FMUL R49, R49, 16777216 ;  /* 0x4b8000003131a820 */ /* 0x000fe20000400000 */
[----:B------:R-:W2:Y:S01]  /*1540*/  LDG.E.EL R30, desc[UR4][R30.64] ;  /* 0x000000041e1e7981 */ /* 0x000ea2000c2e1900 */
[----:B------:R-:W-:-:S04]  /*1550*/  IMAD.WIDE R46, R37, 0x4, R46 ;  /* 0x00000004252e7825 */ /* 0x000fc800078e022e */
[----:B0-----:R-:W-:Y:S01]  /*1560*/  FMUL R49, R48, R49 ;  /* 0x0000003130317220 */ /* 0x001fe20000400000 */
[----:B------:R-:W2:Y:S04]  /*1570*/  LDG.E.EL R45, desc[UR4][R46.64] ;  /* 0x000000042e2d7981 */ /* 0x000ea8000c2e1900 */
[----:B------:R0:W2:Y:S02]  /*1580*/  LDG.E.EL R31, desc[UR4][R8.64] ;  /* 0x00000004081f7981 */ /* 0x0000a4000c2e1900 */
[----:B0-----:R-:W0:Y:S01]  /*1590*/  LDC.64 R8, c[0x0][0x2b8] ;  /* 0x0000ae00ff087b82 */ /* 0x001e220000000a00 */
[--C-:B-----5:R-:W-:Y:S01]  /*15a0*/  FADD R16, R16, -R41.reuse ;  /* 0x8000002910107221 */ /* 0x120fe20000000000 */
[--C-:B------:R-:W-:Y:S01]  /*15b0*/  FADD R17, R17, -R41.reuse ;  /* 0x8000002911117221 */ /* 0x100fe20000000000 */
[--C-:B------:R-:W-:Y:S01]  /*15c0*/  FADD R18, R18, -R41.reuse ;  /* 0x8000002912127221 */ /* 0x100fe20000000000 */
[----:B------:R-:W-:Y:S01]  /*15d0*/  FADD R19, R19, -R41 ;  /* 0x8000002913137221 */ /* 0x000fe20000000000 */
[-C--:B------:R-:W-:Y:S01]  /*15e0*/  FMUL R41, R16, R49.reuse ;  /* 0x0000003110297220 */ /* 0x080fe20000400000 */
[-C--:B------:R-:W-:Y:S01]  /*15f0*/  FMUL R48, R17, R49.reuse ;  /* 0x0000003111307220 */ /* 0x080fe20000400000 */
[-C--:B------:R-:W-:Y:S01]  /*1600*/  FMUL R18, R18, R49.reuse ;  /* 0x0000003112127220 */ /* 0x080fe20000400000 */
[----:B------:R-:W-:Y:S01]  /*1610*/  FMUL R52, R19, R49 ;  /* 0x0000003113347220 */ /* 0x000fe20000400000 */
[----:B-1----:R-:W-:-:S04]  /*1620*/  IMAD.WIDE R16, R0, 0x4, R10 ;  /* 0x0000000400107825 */ /* 0x002fc800078e020a */
[----:B----4-:R-:W-:Y:S01]  /*1630*/  FADD R10, -R39, R40 ;  /* 0x00000028270a7221 */ /* 0x010fe20000000100 */
[C-C-:B---3--:R-:W-:Y:S01]  /*1640*/  FFMA R41, R42.reuse, R41, R43.reuse ;  /* 0x000000292a297223 */ /* 0x148fe2000000002b */
[C-C-:B------:R-:W-:Y:S01]  /*1650*/  FFMA R40, R42.reuse, R48, R43.reuse ;  /* 0x000000302a287223 */ /* 0x140fe2000000002b */
[C-C-:B------:R-:W-:Y:S01]  /*1660*/  FFMA R46, R42.reuse, R18, R43.reuse ;  /* 0x000000122a2e7223 */ /* 0x140fe2000000002b */
[----:B------:R-:W-:Y:S01]  /*1670*/  FFMA R42, R42, R52, R43 ;  /* 0x000000342a2a7223 */ /* 0x000fe2000000002b */
[----:B------:R-:W-:Y:S01]  /*1680*/  FADD R11, -R38, R44 ;  /* 0x0000002c260b7221 */ /* 0x000fe20000000100 */
[----:B------:R-:W1:Y:S01]  /*1690*/  LDC.64 R52, c[0x0][0x2b0] ;  /* 0x0000ac00ff347b82 */ /* 0x000e620000000a00 */
[----:B0-----:R-:W-:Y:S01]  /*16a0*/  IMAD.WIDE R8, R2, 0x8, R8 ;  /* 0x0000000802087825 */ /* 0x001fe200078e0208 */
[----:B------:R-:W3:Y:S04]  /*16b0*/  LDG.E.128 R16, desc[UR4][R16.64] ;  /* 0x0000000410107981 */ /* 0x000ee8000c1e1d00 */
[----:B------:R0:W4:Y:S01]  /*16c0*/  LDG.E.EL.64 R48, desc[UR4][R8.64] ;  /* 0x0000000408307981 */ /* 0x000122000c2e1b00 */
[C---:B------:R-:W-:Y:S01]  /*16d0*/  FFMA R39, R20.reuse, R10, R39 ;  /* 0x0000000a14277223 */ /* 0x040fe20000000027 */
[----:B------:R-:W-:Y:S01]  /*16e0*/  FFMA R20, R20, R11, R38 ;  /* 0x0000000b14147223 */ /* 0x000fe20000000026 */
[----:B------:R-:W-:-:S02]  /*16f0*/  SHF.R.U32.HI R43, RZ, 0x1b, R25 ;  /* 0x0000001bff2b7819 */ /* 0x000fc40000011619 */
[----:B------:R-:W-:Y:S02]  /*1700*/  SHF.R.U32.HI R38, RZ, 0x1b, R27 ;  /* 0x0000001bff267819 */ /* 0x000fe4000001161b */
[----:B------:R-:W-:Y:S02]  /*1710*/  LEA R10, P0, R24, UR6, 0x2 ;  /* 0x00000006180a7c11 */ /* 0x000fe4000f8010ff */
[----:B------:R-:W-:Y:S02]  /*1720*/  LOP3.LUT R43, R43, 0x10, RZ, 0xc0, !PT ;  /* 0x000000102b2b7812 */ /* 0x000fe400078ec0ff */
[----:B------:R-:W-:Y:S02]  /*1730*/  LEA R11, P1, R26, UR6, 0x2 ;  /* 0x000000061a0b7c11 */ /* 0x000fe4000f8210ff */
[----:B------:R-:W-:Y:S02]  /*1740*/  LOP3.LUT R38, R38, 0x10, RZ, 0xc0, !PT ;  /* 0x0000001026267812 */ /* 0x000fe400078ec0ff */
[----:B------:R-:W-:-:S02]  /*1750*/  LEA.HI.X R25, R24, UR7, R25, 0x2, P0 ;  /* 0x0000000718197c11 */ /* 0x000fc400080f1419 */
[----:B------:R-:W-:Y:S02]  /*1760*/  IADD3 R43, P0, R43, R10, RZ ;  /* 0x0000000a2b2b7210 */ /* 0x000fe40007f1e0ff */
[----:B------:R-:W-:Y:S02]  /*1770*/  IADD3 R38, P2, R38, R11, RZ ;  /* 0x0000000b26267210 */ /* 0x000fe40007f5e0ff */
[----:B------:R-:W-:Y:S01]  /*1780*/  LEA.HI.X R27, R26, UR7, R27, 0x2, P1 ;  /* 0x000000071a1b7c11 */ /* 0x000fe200088f141b */
[----:B0-----:R-:W-:Y:S01]  /*1790*/  IMAD.WIDE R8, R5, 0x8, R50 ;  /* 0x0000000805087825 */ /* 0x001fe200078e0232 */
[----:B------:R-:W-:Y:S01]  /*17a0*/  IADD3 R24, P1, R43, R33, RZ ;  /* 0x000000212b187210 */ /* 0x000fe20007f3e0ff */
[----:B------:R-:W-:Y:S01]  /*17b0*/  ULDC.64 UR6, c[0x0][0x2c8] ;  /* 0x0000b20000067ab9 */ /* 0x000fe20000000a00 */
[----:B------:R-:W-:Y:S01]  /*17c0*/  IADD3 R26, P3, R38, R33, RZ ;  /* 0x00000021261a7210 */ /* 0x000fe20007f7e0ff */
[----:B-1----:R-:W-:Y:S01]  /*17d0*/  IMAD.WIDE R52, R2, 0x4, R52 ;  /* 0x0000000402347825 */ /* 0x002fe200078e0234 */
[----:B------:R-:W-:Y:S01]  /*17e0*/  IADD3 R54, P4, R34, R43, RZ ;  /* 0x0000002b22367210 */ /* 0x000fe20007f9e0ff */
[----:B------:R-:W5:Y:S01]  /*17f0*/  LDG.E.EL.128 R8, desc[UR4][R8.64] ;  /* 0x0000000408087981 */ /* 0x000f62000c2e1d00 */
[----:B------:R-:W-:-:S05]  /*1800*/  IADD3.X R33, RZ, R25, RZ, P0, !PT ;  /* 0x00000019ff217210 */ /* 0x000fca00007fe4ff */
[----:B------:R-:W-:Y:S02]  /*1810*/  IMAD.X R25, R33, 0x1, R36, P1 ;  /* 0x0000000121197824 */ /* 0x000fe400008e0624 */
[----:B------:R-:W-:Y:S02]  /*1820*/  IMAD.X R55, R35, 0x1, R33, P4 ;  /* 0x0000000123377824 */ /* 0x000fe400020e0621 */
[----:B------:R0:W5:Y:S02]  /*1830*/  LDG.E.EL R33, desc[UR4][R52.64] ;  /* 0x0000000434217981 */ /* 0x000164000c2e1900 */
[----:B0-----:R-:W0:Y:S02]  /*1840*/  LDC.64 R52, c[0x0][0x2e0] ;  /* 0x0000b800ff347b82 */ /* 0x001e240000000a00 */
[----:B0-----:R-:W-:-:S06]  /*1850*/  IMAD.WIDE R52, R2, 0x8, R52 ;  /* 0x0000000802347825 */ /* 0x001fcc00078e0234 */
[----:B------:R-:W5:Y:S01]  /*1860*/  LDG.E.EL.64 R52, desc[UR4][R52.64] ;  /* 0x0000000434347981 */ /* 0x000f62000c2e1b00 */
[----:B------:R-:W-:Y:S01]  /*1870*/  IADD3 R34, P5, R34, R38, RZ ;  /* 0x0000002622227210 */ /* 0x000fe20007fbe0ff */
[----:B------:R-:W-:Y:S02]  /*1880*/  IMAD.X R38, RZ, RZ, R27, P2 ;  /* 0x000000ffff267224 */ /* 0x000fe400010e061b */
[----:B------:R-:W-:-:S03]  /*1890*/  IMAD.WIDE R24, R37, 0x4, R24 ;  /* 0x0000000425187825 */ /* 0x000fc600078e0218 */
[----:B------:R-:W-:Y:S01]  /*18a0*/  IADD3.X R27, R38, R36, RZ, P3, !PT ;  /* 0x00000024261b7210 */ /* 0x000fe20001ffe4ff */
[----:B------:R-:W-:Y:S02]  /*18b0*/  IMAD.X R35, R35, 0x1, R38, P5 ;  /* 0x0000000123237824 */ /* 0x000fe400028e0626 */
[----:B------:R-:W-:-:S04]  /*18c0*/  IMAD.WIDE R58, R7, 0x8, R50 ;  /* 0x00000008073a7825 */ /* 0x000fc800078e0232 */
[----:B------:R-:W-:-:S04]  /*18d0*/  IMAD.WIDE R54, R37, 0x4, R54 ;  /* 0x0000000425367825 */ /* 0x000fc800078e0236 */
[----:B------:R-:W-:-:S04]  /*18e0*/  IMAD.WIDE R56, R37, 0x4, R26 ;  /* 0x0000000425387825 */ /* 0x000fc800078e021a */
[----:B------:R-:W-:-:S04]  /*18f0*/  IMAD.WIDE R50, R37, 0x4, R34 ;  /* 0x0000000425327825 */ /* 0x000fc800078e0222 */
[----:B------:R-:W-:Y:S01]  /*1900*/  FADD R20, -R39, R20 ;  /* 0x0000001427147221 */ /* 0x000fe20000000100 */
[----:B------:R-:W5:Y:S04]  /*1910*/  LDG.E.EL R37, desc[UR4][R24.64] ;  /* 0x0000000418257981 */ /* 0x000f68000c2e1900 */
[----:B------:R0:W5:Y:S04]  /*1920*/  LDG.E.EL R34, desc[UR4][R54.64] ;  /* 0x0000000436227981 */ /* 0x000168000c2e1900 */
[----:B------:R1:W5:Y:S04]  /*1930*/  LDG.E.EL R35, desc[UR4][R50.64] ;  /* 0x0000000432237981 */ /* 0x000368000c2e1900 */
[----:B------:R-:W5:Y:S01]  /*1940*/  LDG.E.EL.128 R24, desc[UR4][R58.64] ;  /* 0x000000043a187981 */ /* 0x000f62000c2e1d00 */
[----:B0-----:R-:W0:Y:S03]  /*1950*/  LDC.64 R54, c[0x0][0x2d0] ;  /* 0x0000b400ff367b82 */ /* 0x001e260000000a00 */
[----:B------:R-:W5:Y:S01]  /*1960*/  LDG.E.EL R36, desc[UR4][R56.64] ;  /* 0x0000000438247981 */ /* 0x000f62000c2e1900 */
[----:B--2---:R-:W-:-:S04]  /*1970*/  FADD R45, -R32, R45 ;  /* 0x0000002d202d7221 */ /* 0x004fc80000000100 */
[----:B------:R-:W-:Y:S01]  /*1980*/  FFMA R32, R21, R45, R32 ;  /* 0x0000002d15207223 */ /* 0x000fe20000000020 */
[----:B----4-:R-:W-:-:S04]  /*1990*/  SHF.R.U32.HI R43, RZ, 0x1e, R49 ;  /* 0x0000001eff2b7819 */ /* 0x010fc80000011631 */
[----:B------:R-:W-:-:S04]  /*19a0*/  LOP3.LUT R43, R43, 0x2, RZ, 0xc0, !PT ;  /* 0x000000022b2b7812 */ /* 0x000fc800078ec0ff */
[----:B------:R-:W-:Y:S02]  /*19b0*/  IADD3 R43, P4, R48, R43, RZ ;  /* 0x0000002b302b7210 */ /* 0x000fe40007f9e0ff */
[----:B---3--:R-:W-:Y:S01]  /*19c0*/  FSETP.GEU.AND P3, PT, R41, -R16, PT ;  /* 0x800000102900720b */ /* 0x008fe20003f6e000 */
[----:B------:R-:W-:Y:S01]  /*19d0*/  FADD R41, R16, R41 ;  /* 0x0000002910297221 */ /* 0x000fe20000000000 */
[----:B------:R-:W-:Y:S01]  /*19e0*/  FSETP.GEU.AND P2, PT, R40, -R17, PT ;  /* 0x800000112800720b */ /* 0x000fe20003f4e000 */
[----:B------:R-:W-:Y:S01]  /*19f0*/  FADD R40, R17, R40 ;  /* 0x0000002811287221 */ /* 0x000fe20000000000 */
[----:B------:R-:W-:Y:S01]  /*1a00*/  IADD3.X R44, RZ, R49, RZ, P4, !PT ;  /* 0x00000031ff2c7210 */ /* 0x000fe200027fe4ff */
[----:B0-----:R-:W-:Y:S01]  /*1a10*/  IMAD.WIDE R16, R5, 0x8, R54 ;  /* 0x0000000805107825 */ /* 0x001fe200078e0236 */
[----:B------:R-:W-:-:S03]  /*1a20*/  FSETP.GEU.AND P1, PT, R46, -R18, PT ;  /* 0x800000122e00720b */ /* 0x000fc60003f2e000 */
[----:B------:R-:W-:Y:S01]  /*1a30*/  FADD R46, R18, R46 ;  /* 0x0000002e122e7221 */ /* 0x000fe20000000000 */
[----:B------:R-:W-:Y:S01]  /*1a40*/  FSETP.GEU.AND P0, PT, R42, -R19, PT ;  /* 0x800000132a00720b */ /* 0x000fe20003f0e000 */
[----:B------:R-:W-:Y:S01]  /*1a50*/  FADD R42, R19, R42 ;  /* 0x0000002a132a7221 */ /* 0x000fe20000000000 */
[C---:B------:R-:W-:Y:S01]  /*1a60*/  SHF.L.U64.HI R44, R43.reuse, 0x3, R44 ;  /* 0x000000032b2c7819 */ /* 0x040fe2000001022c */
[----:B------:R-:W-:Y:S01]  /*1a70*/  IMAD.SHL.U32 R43, R43, 0x8, RZ ;  /* 0x000000082b2b7824 */ /* 0x000fe200078e00ff */
[----:B------:R-:W2:Y:S01]  /*1a80*/  LDG.E.EL.128 R16, desc[UR4][R16.64] ;  /* 0x0000000410107981 */ /* 0x000ea2000c2e1d00 */
[----:B-----5:R-:W-:Y:S02]  /*1a90*/  SHF.R.U32.HI R38, RZ, 0x1c, R9 ;  /* 0x0000001cff267819 */ /* 0x020fe40000011609 */
[----:B------:R-:W-:Y:S02]  /*1aa0*/  LEA R45, P4, R8, UR6, 0x2 ;  /* 0x00000006082d7c11 */ /* 0x000fe4000f8810ff */
[----:B------:R-:W-:-:S02]  /*1ab0*/  LOP3.LUT R38, R38, 0x8, RZ, 0xc0, !PT ;  /* 0x0000000826267812 */ /* 0x000fc400078ec0ff */
[----:B------:R-:W-:Y:S02]  /*1ac0*/  SHF.R.U32.HI R49, RZ, 0x1c, R11 ;  /* 0x0000001cff317819 */ /* 0x000fe4000001160b */
[----:B-1----:R-:W-:Y:S02]  /*1ad0*/  LEA.HI.X R50, R8, UR7, R9, 0x2, P4 ;  /* 0x0000000708327c11 */ /* 0x002fe4000a0f1409 */
[----:B------:R-:W-:Y:S02]  /*1ae0*/  IADD3 R38, P4, R38, R45, RZ ;  /* 0x0000002d26267210 */ /* 0x000fe40007f9e0ff */
[C---:B------:R-:W-:Y:S02]  /*1af0*/  LEA R8, P5, R10.reuse, UR6, 0x2 ;  /* 0x000000060a087c11 */ /* 0x040fe4000f8a10ff */
[----:B------:R-:W-:Y:S01]  /*1b00*/  LOP3.LUT R49, R49, 0x8, RZ, 0xc0, !PT ;  /* 0x0000000831317812 */ /* 0x000fe200078ec0ff */
[----:B------:R-:W-:Y:S01]  /*1b10*/  IMAD.X R50, RZ, RZ, R50, P4 ;  /* 0x000000ffff327224 */ /* 0x000fe200020e0632 */
[----:B------:R-:W-:-:S02]  /*1b20*/  LEA.HI.X R10, R10, UR7, R11, 0x2, P5 ;  /* 0x000000070a0a7c11 */ /* 0x000fc4000a8f140b */
[----:B------:R-:W-:Y:S02]  /*1b30*/  IADD3 R49, P5, R49, R8, RZ ;  /* 0x0000000831317210 */ /* 0x000fe40007fbe0ff */
[----:B------:R-:W-:Y:S02]  /*1b40*/  IADD3 R8, P4, R43, R38, RZ ;  /* 0x000000262b087210 */ /* 0x000fe40007f9e0ff */
[----:B------:R-:W-:-:S03]  /*1b50*/  SHF.L.U32 R45, R6, 0x2, RZ ;  /* 0x00000002062d7819 */ /* 0x000fc600000006ff */
[----:B------:R-:W-:Y:S02]  /*1b60*/  IMAD.X R9, R44, 0x1, R50, P4 ;  /* 0x000000012c097824 */ /* 0x000fe400020e0632 */
[----:B------:R-:W-:Y:S01]  /*1b70*/  FFMA R39, R33, R20, R39 ;  /* 0x0000001421277223 */ /* 0x000fe20000000027 */
[----:B------:R-:W-:Y:S02]  /*1b80*/  IMAD.X R20, RZ, RZ, R10, P5 ;  /* 0x000000ffff147224 */ /* 0x000fe400028e060a */
[----:B------:R-:W-:Y:S01]  /*1b90*/  IMAD.WIDE R8, R45, 0x4, R8 ;  /* 0x000000042d087825 */ /* 0x000fe200078e0208 */
[----:B------:R-:W-:-:S04]  /*1ba0*/  IADD3 R10, P4, R49, R43, RZ ;  /* 0x0000002b310a7210 */ /* 0x000fc80007f9e0ff */
[----:B------:R0:W3:Y:S01]  /*1bb0*/  LDG.E.EL R6, desc[UR4][R8.64] ;  /* 0x0000000408067981 */ /* 0x0000e2000c2e1900 */
[----:B------:R-:W-:Y:S01]  /*1bc0*/  IADD3.X R11, R20, R44, RZ, P4, !PT ;  /* 0x0000002c140b7210 */ /* 0x000fe200027fe4ff */
[----:B0-----:R-:W-:Y:S01]  /*1bd0*/  IMAD.WIDE R8, R7, 0x8, R54 ;  /* 0x0000000807087825 */ /* 0x001fe200078e0236 */
[----:B------:R-:W-:-:S03]  /*1be0*/  SHF.R.U32.HI R7, RZ, 0x1e, R53 ;  /* 0x0000001eff077819 */ /* 0x000fc60000011635 */
[----:B------:R-:W-:Y:S01]  /*1bf0*/  IMAD.WIDE R10, R45, 0x4, R10 ;  /* 0x000000042d0a7825 */ /* 0x000fe200078e020a */
[----:B------:R-:W-:-:S04]  /*1c00*/  LOP3.LUT R7, R7, 0x2, RZ, 0xc0, !PT ;  /* 0x0000000207077812 */ /* 0x000fc800078ec0ff */
[----:B------:R-:W-:Y:S02]  /*1c10*/  IADD3 R48, P4, R52, R7, RZ ;  /* 0x0000000734307210 */ /* 0x000fe40007f9e0ff */
[----:B------:R-:W4:Y:S04]  /*1c20*/  LDG.E.EL R7, desc[UR4][R10.64] ;  /* 0x000000040a077981 */ /* 0x000f28000c2e1900 */
[----:B------:R-:W5:Y:S01]  /*1c30*/  LDG.E.EL.128 R8, desc[UR4][R8.64] ;  /* 0x0000000408087981 */ /* 0x000f62000c2e1d00 */
[----:B------:R-:W-:-:S05]  /*1c40*/  IMAD.X R47, RZ, RZ, R53, P4 ;  /* 0x000000ffff2f7224 */ /* 0x000fca00020e0635 */
[C---:B------:R-:W-:Y:S01]  /*1c50*/  SHF.L.U64.HI R47, R48.reuse, 0x3, R47 ;  /* 0x00000003302f7819 */ /* 0x040fe2000001022f */
[----:B------:R-:W-:-:S05]  /*1c60*/  IMAD.SHL.U32 R48, R48, 0x8, RZ ;  /* 0x0000000830307824 */ /* 0x000fca00078e00ff */
[----:B------:R-:W-:Y:S02]  /*1c70*/  IADD3 R52, P4, R48, R38, RZ ;  /* 0x0000002630347210 */ /* 0x000fe40007f9e0ff */
[----:B------:R-:W-:Y:S02]  /*1c80*/  IADD3 R54, P5, R48, R49, RZ ;  /* 0x0000003130367210 */ /* 0x000fe40007fbe0ff */
[--C-:B------:R-:W-:Y:S02]  /*1c90*/  SHF.R.U32.HI R49, RZ, 0x1c, R25.reuse ;  /* 0x0000001cff317819 */ /* 0x100fe40000011619 */
[----:B------:R-:W-:Y:S02]  /*1ca0*/  IADD3.X R53, R47, R50, RZ, P4, !PT ;  /* 0x000000322f357210 */ /* 0x000fe400027fe4ff */
[C---:B------:R-:W-:Y:S02]  /*1cb0*/  LEA R50, P4, R24.reuse, UR6, 0x2 ;  /* 0x0000000618327c11 */ /* 0x040fe4000f8810ff */
[----:B------:R-:W-:Y:S01]  /*1cc0*/  LOP3.LUT R49, R49, 0x8, RZ, 0xc0, !PT ;  /* 0x0000000831317812 */ /* 0x000fe200078ec0ff */
[----:B------:R-:W-:Y:S01]  /*1cd0*/  IMAD.X R55, R47, 0x1, R20, P5 ;  /* 0x000000012f377824 */ /* 0x000fe200028e0614 */
[----:B------:R-:W-:-:S02]  /*1ce0*/  LEA.HI.X R25, R24, UR7, R25, 0x2, P4 ;  /* 0x0000000718197c11 */ /* 0x000fc4000a0f1419 */
[----:B------:R-:W-:Y:S02]  /*1cf0*/  IADD3 R24, P5, R49, R50, RZ ;  /* 0x0000003231187210 */ /* 0x000fe40007fbe0ff */
[C---:B------:R-:W-:Y:S02]  /*1d00*/  LEA R51, P4, R26.reuse, UR6, 0x2 ;  /* 0x000000061a337c11 */ /* 0x040fe4000f8810ff */
[----:B------:R-:W-:Y:S01]  /*1d10*/  SHF.R.U32.HI R50, RZ, 0x1c, R27 ;  /* 0x0000001cff327819 */ /* 0x000fe2000001161b */
[----:B------:R-:W-:Y:S01]  /*1d20*/  IMAD.X R25, RZ, RZ, R25, P5 ;  /* 0x000000ffff197224 */ /* 0x000fe200028e0619 */
[----:B------:R-:W-:Y:S02]  /*1d30*/  LEA.HI.X R49, R26, UR7, R27, 0x2, P4 ;  /* 0x000000071a317c11 */ /* 0x000fe4000a0f141b */
[----:B------:R-:W-:Y:S02]  /*1d40*/  LOP3.LUT R50, R50, 0x8, RZ, 0xc0, !PT ;  /* 0x0000000832327812 */ /* 0x000fe400078ec0ff */
[----:B------:R-:W-:Y:S01]  /*1d50*/  IADD3 R26, P5, R24, R43, RZ ;  /* 0x0000002b181a7210 */ /* 0x000fe20007fbe0ff */
[----:B------:R-:W-:Y:S01]  /*1d60*/  IMAD.WIDE R52, R45, 0x4, R52 ;  /* 0x000000042d347825 */ /* 0x000fe200078e0234 */
[----:B------:R-:W-:-:S02]  /*1d70*/  IADD3 R50, P4, R50, R51, RZ ;  /* 0x0000003332327210 */ /* 0x000fc40007f9e0ff */
[----:B------:R-:W-:Y:S02]  /*1d80*/  IADD3.X R27, R25, R44, RZ, P5, !PT ;  /* 0x0000002c191b7210 */ /* 0x000fe40002ffe4ff */
[----:B------:R-:W-:Y:S01]  /*1d90*/  IADD3 R24, P5, R48, R24, RZ ;  /* 0x0000001830187210 */ /* 0x000fe20007fbe0ff */
[----:B------:R0:W3:Y:S01]  /*1da0*/  LDG.E.EL R38, desc[UR4][R52.64] ;  /* 0x0000000434267981 */ /* 0x0000e2000c2e1900 */
[----:B------:R-:W-:-:S03]  /*1db0*/  IMAD.X R49, RZ, RZ, R49, P4 ;  /* 0x000000ffff317224 */ /* 0x000fc600020e0631 */
[----:B------:R-:W-:Y:S02]  /*1dc0*/  IMAD.X R25, R47, 0x1, R25, P5 ;  /* 0x000000012f197824 */ /* 0x000fe400028e0619 */
[----:B------:R-:W-:Y:S01]  /*1dd0*/  IMAD.WIDE R54, R45, 0x4, R54 ;  /* 0x000000042d367825 */ /* 0x000fe200078e0236 */
[----:B0-----:R-:W-:-:S04]  /*1de0*/  IADD3 R52, P4, R50, R43, RZ ;  /* 0x0000002b32347210 */ /* 0x001fc80007f9e0ff */
[----:B------:R0:W3:Y:S01]  /*1df0*/  LDG.E.EL R20, desc[UR4][R54.64] ;  /* 0x0000000436147981 */ /* 0x0000e2000c2e1900 */
[----:B------:R-:W-:Y:S02]  /*1e00*/  IADD3 R50, P5, R48, R50, RZ ;  /* 0x0000003230327210 */ /* 0x000fe40007fbe0ff */
[----:B------:R-:W-:-:S03]  /*1e10*/  IADD3.X R53, R49, R44, RZ, P4, !PT ;  /* 0x0000002c31357210 */ /* 0x000fc600027fe4ff */
[----:B------:R-:W-:Y:S02]  /*1e20*/  IMAD.X R51, R47, 0x1, R49, P5 ;  /* 0x000000012f337824 */ /* 0x000fe400028e0631 */
[----:B------:R-:W-:-:S04]  /*1e30*/  IMAD.WIDE R26, R45, 0x4, R26 ;  /* 0x000000042d1a7825 */ /* 0x000fc800078e021a */
[C---:B------:R-:W-:Y:S02]  /*1e40*/  IMAD.WIDE R50, R45.reuse, 0x4, R50 ;  /* 0x000000042d327825 */ /* 0x040fe400078e0232 */
[----:B------:R-:W3:Y:S02]  /*1e50*/  LDG.E.EL R27, desc[UR4][R26.64] ;  /* 0x000000041a1b7981 */ /* 0x000ee4000c2e1900 */
[----:B------:R-:W-:-:S04]  /*1e60*/  IMAD.WIDE R24, R45, 0x4, R24 ;  /* 0x000000042d187825 */ /* 0x000fc800078e0218 */
[----:B------:R-:W-:Y:S02]  /*1e70*/  IMAD.WIDE R52, R45, 0x4, R52 ;  /* 0x000000042d347825 */ /* 0x000fe400078e0234 */
[----:B------:R-:W3:Y:S04]  /*1e80*/  LDG.E.EL R24, desc[UR4][R24.64] ;  /* 0x0000000418187981 */ /* 0x000ee8000c2e1900 */
[----:B------:R1:W3:Y:S04]  /*1e90*/  LDG.E.EL R26, desc[UR4][R50.64] ;  /* 0x00000004321a7981 */ /* 0x0002e8000c2e1900 */
[----:B------:R0:W3:Y:S01]  /*1ea0*/  LDG.E.EL R25, desc[UR4][R52.64] ;  /* 0x0000000434197981 */ /* 0x0000e2000c2e1900 */
[----:B--2---:R-:W-:-:S02]  /*1eb0*/  SHF.R.U32.HI R49, RZ, 0x1c, R17 ;  /* 0x0000001cff317819 */ /* 0x004fc40000011611 */
[C---:B0-----:R-:W-:Y:S02]  /*1ec0*/  LEA R54, P4, R16.reuse, UR6, 0x2 ;  /* 0x0000000610367c11 */ /* 0x041fe4000f8810ff */
[----:B------:R-:W-:Y:S02]  /*1ed0*/  LOP3.LUT R49, R49, 0x8, RZ, 0xc0, !PT ;  /* 0x0000000831317812 */ /* 0x000fe400078ec0ff */
[----:B------:R-:W-:Y:S02]  /*1ee0*/  LEA.HI.X R17, R16, UR7, R17, 0x2, P4 ;  /* 0x0000000710117c11 */ /* 0x000fe4000a0f1411 */
[----:B------:R-:W-:Y:S02]  /*1ef0*/  IADD3 R16, P5, R49, R54, RZ ;  /* 0x0000003631107210 */ /* 0x000fe40007fbe0ff */
[C---:B------:R-:W-:Y:S02]  /*1f00*/  LEA R55, P4, R18.reuse, UR6, 0x2 ;  /* 0x0000000612377c11 */ /* 0x040fe4000f8810ff */
[----:B------:R-:W-:Y:S01]  /*1f10*/  SHF.R.U32.HI R54, RZ, 0x1c, R19 ;  /* 0x0000001cff367819 */ /* 0x000fe20000011613 */
[----:B------:R-:W-:Y:S01]  /*1f20*/  IMAD.X R17, RZ, RZ, R17, P5 ;  /* 0x000000ffff117224 */ /* 0x000fe200028e0611 */
[----:B------:R-:W-:-:S02]  /*1f30*/  LEA.HI.X R49, R18, UR7, R19, 0x2, P4 ;  /* 0x0000000712317c11 */ /* 0x000fc4000a0f1413 */
[----:B------:R-:W-:Y:S02]  /*1f40*/  LOP3.LUT R54, R54, 0x8, RZ, 0xc0, !PT ;  /* 0x0000000836367812 */ /* 0x000fe400078ec0ff */
[----:B------:R-:W-:Y:S02]  /*1f50*/  IADD3 R18, P5, R16, R43, RZ ;  /* 0x0000002b10127210 */ /* 0x000fe40007fbe0ff */
[----:B-1----:R-:W-:Y:S02]  /*1f60*/  IADD3 R50, P4, R54, R55, RZ ;  /* 0x0000003736327210 */ /* 0x002fe40007f9e0ff */
[----:B------:R-:W-:Y:S02]  /*1f70*/  IADD3.X R19, R17, R44, RZ, P5, !PT ;  /* 0x0000002c11137210 */ /* 0x000fe40002ffe4ff */
[----:B------:R-:W-:Y:S01]  /*1f80*/  IADD3 R16, P5, R48, R16, RZ ;  /* 0x0000001030107210 */ /* 0x000fe20007fbe0ff */
[----:B------:R-:W-:Y:S01]  /*1f90*/  IMAD.X R49, RZ, RZ, R49, P4 ;  /* 0x000000ffff317224 */ /* 0x000fe200020e0631 */
[----:B------:R-:W-:-:S03]  /*1fa0*/  IADD3 R52, P4, R50, R43, RZ ;  /* 0x0000002b32347210 */ /* 0x000fc60007f9e0ff */
[----:B------:R-:W-:Y:S01]  /*1fb0*/  IMAD.X R17, R47, 0x1, R17, P5 ;  /* 0x000000012f117824 */ /* 0x000fe200028e0611 */
[----:B------:R-:W-:Y:S02]  /*1fc0*/  IADD3 R50, P5, R48, R50, RZ ;  /* 0x0000003230327210 */ /* 0x000fe40007fbe0ff */
[----:B------:R-:W-:-:S03]  /*1fd0*/  IADD3.X R53, R49, R44, RZ, P4, !PT ;  /* 0x0000002c31357210 */ /* 0x000fc600027fe4ff */
[----:B------:R-:W-:Y:S02]  /*1fe0*/  IMAD.X R51, R47, 0x1, R49, P5 ;  /* 0x000000012f337824 */ /* 0x000fe400028e0631 */
[----:B------:R-:W-:-:S04]  /*1ff0*/  IMAD.WIDE R16, R45, 0x4, R16 ;  /* 0x000000042d107825 */ /* 0x000fc800078e0210 */
[C---:B------:R-:W-:Y:S02]  /*2000*/  IMAD.WIDE R18, R45.reuse, 0x4, R18 ;  /* 0x000000042d127825 */ /* 0x040fe400078e0212 */
[----:B------:R-:W3:Y:S02]  /*2010*/  LDG.E.EL R16, desc[UR4][R16.64] ;  /* 0x0000000410107981 */ /* 0x000ee4000c2e1900 */
[C---:B------:R-:W-:Y:S02]  /*2020*/  IMAD.WIDE R50, R45.reuse, 0x4, R50 ;  /* 0x000000042d327825 */ /* 0x040fe400078e0232 */
[----:B------:R-:W2:Y:S02]  /*2030*/  LDG.E.EL R19, desc[UR4][R18.64] ;  /* 0x0000000412137981 */ /* 0x000ea4000c2e1900 */
[----:B------:R-:W-:Y:S02]  /*2040*/  IMAD.WIDE R52, R45, 0x4, R52 ;  /* 0x000000042d347825 */ /* 0x000fe400078e0234 */
[----:B------:R0:W4:Y:S04]  /*2050*/  LDG.E.EL R17, desc[UR4][R50.64] ;  /* 0x0000000432117981 */ /* 0x000128000c2e1900 */
[----:B------:R1:W4:Y:S01]  /*2060*/  LDG.E.EL R18, desc[UR4][R52.64] ;  /* 0x0000000434127981 */ /* 0x000322000c2e1900 */
[----:B-----5:R-:W-:-:S02]  /*2070*/  SHF.R.U32.HI R49, RZ, 0x1c, R9 ;  /* 0x0000001cff317819 */ /* 0x020fc40000011609 */
[C---:B------:R-:W-:Y:S02]  /*2080*/  LEA R54, P4, R8.reuse, UR6, 0x2 ;  /* 0x0000000608367c11 */ /* 0x040fe4000f8810ff */
[----:B------:R-:W-:Y:S02]  /*2090*/  LOP3.LUT R49, R49, 0x8, RZ, 0xc0, !PT ;  /* 0x0000000831317812 */ /* 0x000fe400078ec0ff */
[----:B------:R-:W-:Y:S02]  /*20a0*/  LEA.HI.X R8, R8, UR7, R9, 0x2, P4 ;  /* 0x0000000708087c11 */ /* 0x000fe4000a0f1409 */
[----:B------:R-:W-:Y:S02]  /*20b0*/  IADD3 R9, P4, R49, R54, RZ ;  /* 0x0000003631097210 */ /* 0x000fe40007f9e0ff */
[----:B------:R-:W-:-:S03]  /*20c0*/  SHF.R.U32.HI R49, RZ, 0x1c, R11 ;  /* 0x0000001cff317819 */ /* 0x000fc6000001160b */
[----:B0-----:R-:W-:Y:S01]  /*20d0*/  IMAD.X R50, RZ, RZ, R8, P4 ;  /* 0x000000ffff327224 */ /* 0x001fe200020e0608 */
[----:B------:R-:W-:Y:S02]  /*20e0*/  IADD3 R8, P6, R9, R43, RZ ;  /* 0x0000002b09087210 */ /* 0x000fe40007fde0ff */
[----:B-1----:R-:W-:Y:S02]  /*20f0*/  IADD3 R52, P4, R48, R9, RZ ;  /* 0x0000000930347210 */ /* 0x002fe40007f9e0ff */
[----:B------:R-:W-:Y:S02]  /*2100*/  LEA R54, P5, R10, UR6, 0x2 ;  /* 0x000000060a367c11 */ /* 0x000fe4000f8a10ff */
[----:B------:R-:W-:Y:S01]  /*2110*/  LOP3.LUT R49, R49, 0x8, RZ, 0xc0, !PT ;  /* 0x0000000831317812 */ /* 0x000fe200078ec0ff */
[----:B------:R-:W-:Y:S01]  /*2120*/  IMAD.X R9, R50, 0x1, R44, P6 ;  /* 0x0000000132097824 */ /* 0x000fe200030e062c */
[----:B------:R-:W-:Y:S02]  /*2130*/  IADD3.X R53, R47, R50, RZ, P4, !PT ;  /* 0x000000322f357210 */ /* 0x000fe400027fe4ff */
[----:B------:R-:W-:Y:S01]  /*2140*/  LEA.HI.X R10, R10, UR7, R11, 0x2, P5 ;  /* 0x000000070a0a7c11 */ /* 0x000fe2000a8f140b */
[----:B------:R-:W0:Y:S01]  /*2150*/  LDC.64 R50, c[0x0][0x2d8] ;  /* 0x0000b600ff327b82 */ /* 0x000e220000000a00 */
[----:B------:R-:W-:-:S04]  /*2160*/  IADD3 R11, P5, R49, R54, RZ ;  /* 0x00000036310b7210 */ /* 0x000fc80007fbe0ff */
[----:B------:R-:W-:Y:S02]  /*2170*/  IADD3.X R49, RZ, R10, RZ, P5, !PT ;  /* 0x0000000aff317210 */ /* 0x000fe40002ffe4ff */
[----:B------:R-:W-:Y:S02]  /*2180*/  IADD3 R10, P5, R11, R43, RZ ;  /* 0x0000002b0b0a7210 */ /* 0x000fe40007fbe0ff */
[----:B------:R-:W-:-:S03]  /*2190*/  IADD3 R48, P6, R48, R11, RZ ;  /* 0x0000000b30307210 */ /* 0x000fc60007fde0ff */
[----:B------:R-:W-:Y:S02]  /*21a0*/  IMAD.X R11, R49, 0x1, R44, P5 ;  /* 0x00000001310b7824 */ /* 0x000fe400028e062c */
[----:B------:R-:W-:Y:S02]  /*21b0*/  IMAD.X R49, R47, 0x1, R49, P6 ;  /* 0x000000012f317824 */ /* 0x000fe400030e0631 */
[----:B------:R-:W-:-:S04]  /*21c0*/  IMAD.WIDE R8, R45, 0x4, R8 ;  /* 0x000000042d087825 */ /* 0x000fc800078e0208 */
[C---:B------:R-:W-:Y:S01]  /*21d0*/  IMAD.WIDE R10, R45.reuse, 0x4, R10 ;  /* 0x000000042d0a7825 */ /* 0x040fe200078e020a */
[----:B------:R0:W5:Y:S03]  /*21e0*/  LDG.E.EL R43, desc[UR4][R8.64] ;  /* 0x00000004082b7981 */ /* 0x000166000c2e1900 */
[----:B------:R-:W-:-:S04]  /*21f0*/  IMAD.WIDE R52, R45, 0x4, R52 ;  /* 0x000000042d347825 */ /* 0x000fc800078e0234 */
[----:B------:R-:W-:Y:S02]  /*2200*/  IMAD.WIDE R48, R45, 0x4, R48 ;  /* 0x000000042d307825 */ /* 0x000fe400078e0230 */
[----:B------:R-:W1:Y:S01]  /*2210*/  LDC.64 R44, c[0x0][0x2e8] ;  /* 0x0000ba00ff2c7b82 */ /* 0x000e620000000a00 */
[----:B------:R-:W5:Y:S01]  /*2220*/  LDG.E.EL R52, desc[UR4][R52.64] ;  /* 0x0000000434347981 */ /* 0x000f62000c2e1900 */
[----:B0-----:R-:W-:-:S03]  /*2230*/  IMAD.WIDE R8, R5, 0x4, R50 ;  /* 0x0000000405087825 */ /* 0x001fc600078e0232 */
[----:B------:R-:W5:Y:S04]  /*2240*/  LDG.E.EL R5, desc[UR4][R10.64] ;  /* 0x000000040a057981 */ /* 0x000f68000c2e1900 */
[----:B------:R-:W5:Y:S04]  /*2250*/  LDG.E.EL R49, desc[UR4][R48.64] ;  /* 0x0000000430317981 */ /* 0x000f68000c2e1900 */
[----:B------:R-:W5:Y:S01]  /*2260*/  LDG.E.EL.128 R8, desc[UR4][R8.64] ;  /* 0x0000000408087981 */ /* 0x000f62000c2e1d00 */
[----:B-1----:R-:W-:-:S05]  /*2270*/  IMAD.WIDE R44, R2, 0x4, R44 ;  /* 0x00000004022c7825 */ /* 0x002fca00078e022c */
[----:B------:R0:W5:Y:S01]  /*2280*/  LDG.E.EL R2, desc[UR4][R44.64] ;  /* 0x000000042c027981 */ /* 0x000162000c2e1900 */
[----:B------:R-:W-:-:S04]  /*2290*/  FADD R31, -R28, R31 ;  /* 0x0000001f1c1f7221 */ /* 0x000fc80000000100 */
[----:B------:R-:W-:Y:S01]  /*22a0*/  FFMA R31, R21, R31, R28 ;  /* 0x0000001f151f7223 */ /* 0x000fe2000000001c */
[----:B0-----:R-:W-:-:S03]  /*22b0*/  FSEL R44, R41, RZ, P3 ;  /* 0x000000ff292c7208 */ /* 0x001fc60001800000 */
[----:B------:R-:W-:Y:S01]  /*22c0*/  FADD R31, -R32, R31 ;  /* 0x0000001f201f7221 */ /* 0x000fe20000000100 */
[----:B------:R-:W-:Y:S01]  /*22d0*/  FSEL R45, R40, RZ, P2 ;  /* 0x000000ff282d7208 */ /* 0x000fe20001000000 */
[----:B------:R-:W-:Y:S01]  /*22e0*/  FADD R37, -R14, R37 ;  /* 0x000000250e257221 */ /* 0x000fe20000000100 */
[----:B------:R-:W-:Y:S01]  /*22f0*/  FADD R34, -R15, R34 ;  /* 0x000000220f227221 */ /* 0x000fe20000000100 */
[----:B------:R-:W-:Y:S01]  /*2300*/  FADD R4, R44, R4 ;  /* 0x000000042c047221 */ /* 0x000fe20000000000 */
[----:B------:R-:W-:Y:S01]  /*2310*/  FFMA R32, R33, R31, R32 ;  /* 0x0000001f21207223 */ /* 0x000fe20000000020 */
[----:B------:R-:W-:Y:S01]  /*2320*/  FADD R13, R45, R13 ;  /* 0x0000000d2d0d7221 */ /* 0x000fe20000000000 */
[C---:B------:R-:W-:Y:S01]  /*2330*/  FFMA R14, R22.reuse, R37, R14 ;  /* 0x00000025160e7223 */ /* 0x040fe2000000000e */
[----:B------:R-:W-:Y:S01]  /*2340*/  FFMA R15, R22, R34, R15 ;  /* 0x00000022160f7223 */ /* 0x000fe2000000000f */
[----:B------:R-:W-:Y:S01]  /*2350*/  FADD R39, R4, R39 ;  /* 0x0000002704277221 */ /* 0x000fe20000000000 */
[----:B------:R-:W-:-:S02]  /*2360*/  FADD R4, R13, R32 ;  /* 0x000000200d047221 */ /* 0x000fc40000000000 */
[----:B------:R-:W-:Y:S01]  /*2370*/  FADD R15, -R14, R15 ;  /* 0x0000000f0e0f7221 */ /* 0x000fe20000000100 */
[----:B------:R-:W-:Y:S01]  /*2380*/  FADD R36, -R29, R36 ;  /* 0x000000241d247221 */ /* 0x000fe20000000100 */
[----:B------:R-:W-:Y:S02]  /*2390*/  FADD R35, -R30, R35 ;  /* 0x000000231e237221 */ /* 0x000fe40000000100 */
[----:B------:R-:W-:Y:S01]  /*23a0*/  FFMA R15, R33, R15, R14 ;  /* 0x0000000f210f7223 */ /* 0x000fe2000000000e */
[C---:B------:R-:W-:Y:S01]  /*23b0*/  FFMA R36, R23.reuse, R36, R29 ;  /* 0x0000002417247223 */ /* 0x040fe2000000001d */
[----:B------:R-:W-:Y:S01]  /*23c0*/  FFMA R35, R23, R35, R30 ;  /* 0x0000002317237223 */ /* 0x000fe2000000001e */
[----:B------:R-:W-:Y:S02]  /*23d0*/  FSEL R46, R46, RZ, P1 ;  /* 0x000000ff2e2e7208 */ /* 0x000fe40000800000 */
[----:B------:R-:W-:Y:S01]  /*23e0*/  FSEL R47, R42, RZ, P0 ;  /* 0x000000ff2a2f7208 */ /* 0x000fe20000000000 */
[----:B------:R-:W-:-:S02]  /*23f0*/  FADD R35, -R36, R35 ;  /* 0x0000002324237221 */ /* 0x000fc40000000100 */
[----:B------:R-:W-:Y:S02]  /*2400*/  FADD R12, R46, R12 ;  /* 0x0000000c2e0c7221 */ /* 0x000fe40000000000 */
[----:B------:R-:W-:Y:S02]  /*2410*/  FFMA R33, R33, R35, R36 ;  /* 0x0000002321217223 */ /* 0x000fe40000000024 */
[----:B------:R-:W-:Y:S01]  /*2420*/  FADD R12, R12, R15 ;  /* 0x0000000f0c0c7221 */ /* 0x000fe20000000000 */
[----:B---3--:R-:W-:Y:S01]  /*2430*/  FADD R13, -R38, R16 ;  /* 0x00000010260d7221 */ /* 0x008fe20000000100 */
[----:B--2---:R-:W-:Y:S01]  /*2440*/  FADD R19, -R6, R19 ;  /* 0x0000001306137221 */ /* 0x004fe20000000100 */
[----:B----4-:R-:W-:Y:S01]  /*2450*/  FADD R17, -R20, R17 ;  /* 0x0000001114117221 */ /* 0x010fe20000000100 */
[----:B------:R-:W-:Y:S01]  /*2460*/  FADD R18, -R7, R18 ;  /* 0x0000001207127221 */ /* 0x000fe20000000100 */
[----:B-----5:R-:W-:Y:S01]  /*2470*/  FADD R43, -R27, R43 ;  /* 0x0000002b1b2b7221 */ /* 0x020fe20000000100 */
[----:B------:R-:W-:Y:S01]  /*2480*/  FADD R14, -R25, R5 ;  /* 0x00000005190e7221 */ /* 0x000fe20000000100 */
[----:B------:R-:W-:Y:S01]  /*2490*/  FADD R5, -R24, R52 ;  /* 0x0000003418057221 */ /* 0x000fe20000000100 */
[----:B------:R-:W-:Y:S01]  /*24a0*/  FADD R49, -R26, R49 ;  /* 0x000000311a317221 */ /* 0x000fe20000000100 */
[C---:B------:R-:W-:Y:S01]  /*24b0*/  FFMA R38, R8.reuse, R13, R38 ;  /* 0x0000000d08267223 */ /* 0x040fe20000000026 */
[----:B------:R-:W-:Y:S01]  /*24c0*/  FFMA R19, R8, R19, R6 ;  /* 0x0000001308137223 */ /* 0x000fe20000000006 */
[C---:B------:R-:W-:Y:S01]  /*24d0*/  FFMA R13, R9.reuse, R18, R7 ;  /* 0x00000012090d7223 */ /* 0x040fe20000000007 */
[----:B------:R-:W-:Y:S01]  /*24e0*/  FFMA R20, R9, R17, R20 ;  /* 0x0000001109147223 */ /* 0x000fe20000000014 */
[----:B------:R-:W0:Y:S01]  /*24f0*/  LDC.64 R6, c[0x0][0x210] ;  /* 0x00008400ff067b82 */ /* 0x000e220000000a00 */
[C---:B------:R-:W-:Y:S01]  /*2500*/  FFMA R43, R10.reuse, R43, R27 ;  /* 0x0000002b0a2b7223 */ /* 0x040fe2000000001b */
[----:B------:R-:W-:-:S06]  /*2510*/  FFMA R24, R10, R5, R24 ;  /* 0x000000050a187223 */ /* 0x000fcc0000000018 */
[----:B------:R-:W1:Y:S01]  /*2520*/  LDC.64 R8, c[0x0][0x2f0] ;  /* 0x0000bc00ff087b82 */ /* 0x000e620000000a00 */
[C---:B------:R-:W-:Y:S01]  /*2530*/  FFMA R25, R11.reuse, R14, R25 ;  /* 0x0000000e0b197223 */ /* 0x040fe20000000019 */
[----:B------:R-:W-:Y:S01]  /*2540*/  FFMA R26, R11, R49, R26 ;  /* 0x000000310b1a7223 */ /* 0x000fe2000000001a */
[----:B------:R-:W-:Y:S01]  /*2550*/  FADD R38, -R19, R38 ;  /* 0x0000002613267221 */ /* 0x000fe20000000100 */
[----:B------:R-:W-:Y:S01]  /*2560*/  FADD R10, R47, R3 ;  /* 0x000000032f0a7221 */ /* 0x000fe20000000000 */
[----:B------:R-:W-:Y:S01]  /*2570*/  FADD R24, -R43, R24 ;  /* 0x000000182b187221 */ /* 0x000fe20000000100 */
[----:B------:R-:W-:Y:S01]  /*2580*/  FADD R20, -R13, R20 ;  /* 0x000000140d147221 */ /* 0x000fe20000000100 */
[----:B------:R-:W-:Y:S01]  /*2590*/  FADD R26, -R25, R26 ;  /* 0x0000001a191a7221 */ /* 0x000fe20000000100 */
[----:B------:R-:W-:Y:S01]  /*25a0*/  FFMA R38, R2, R38, R19 ;  /* 0x0000002602267223 */ /* 0x000fe20000000013 */
[----:B------:R-:W-:Y:S01]  /*25b0*/  FADD R33, R10, R33 ;  /* 0x000000210a217221 */ /* 0x000fe20000000000 */
[C---:B------:R-:W-:Y:S01]  /*25c0*/  FFMA R43, R2.reuse, R24, R43 ;  /* 0x00000018022b7223 */ /* 0x040fe2000000002b */
[C---:B------:R-:W-:Y:S01]  /*25d0*/  FFMA R13, R2.reuse, R20, R13 ;  /* 0x00000014020d7223 */ /* 0x040fe2000000000d */
[----:B------:R-:W-:Y:S01]  /*25e0*/  FFMA R26, R2, R26, R25 ;  /* 0x0000001a021a7223 */ /* 0x000fe20000000019 */
[----:B------:R-:W-:Y:S01]  /*25f0*/  FSETP.GEU.AND P0, PT, R39, -R38, PT ;  /* 0x800000262700720b */ /* 0x000fe20003f0e000 */
[----:B------:R-:W-:Y:S01]  /*2600*/  FADD R38, R38, R39 ;  /* 0x0000002726267221 */ /* 0x000fe20000000000 */
[----:B------:R-:W-:Y:S01]  /*2610*/  FSETP.GEU.AND P2, PT, R12, -R43, PT ;  /* 0x8000002b0c00720b */ /* 0x000fe20003f4e000 */
[----:B------:R-:W-:Y:S01]  /*2620*/  FADD R12, R43, R12 ;  /* 0x0000000c2b0c7221 */ /* 0x000fe20000000000 */
[----:B------:R-:W-:Y:S01]  /*2630*/  FSETP.GEU.AND P3, PT, R33, -R26, PT ;  /* 0x8000001a2100720b */ /* 0x000fe20003f6e000 */
[----:B------:R-:W-:Y:S01]  /*2640*/  FADD R26, R26, R33 ;  /* 0x000000211a1a7221 */ /* 0x000fe20000000000 */
[----:B------:R-:W-:Y:S01]  /*2650*/  FSETP.GEU.AND P1, PT, R4, -R13, PT ;  /* 0x8000000d0400720b */ /* 0x000fe20003f2e000 */
[----:B------:R-:W-:Y:S01]  /*2660*/  FADD R4, R13, R4 ;  /* 0x000000040d047221 */ /* 0x000fe20000000000 */
[----:B0-----:R-:W-:Y:S01]  /*2670*/  IMAD.WIDE R6, R0, 0x4, R6 ;  /* 0x0000000400067825 */ /* 0x001fe200078e0206 */
[----:B------:R-:W-:-:S02]  /*2680*/  FSEL R16, R38, RZ, P0 ;  /* 0x000000ff26107208 */ /* 0x000fc40000000000 */
[----:B------:R-:W-:Y:S01]  /*2690*/  FSEL R18, R12, RZ, P2 ;  /* 0x000000ff0c127208 */ /* 0x000fe20001000000 */
[----:B-1----:R-:W-:Y:S01]  /*26a0*/  IMAD.WIDE R8, R0, 0x4, R8 ;  /* 0x0000000400087825 */ /* 0x002fe200078e0208 */
[----:B------:R-:W-:Y:S02]  /*26b0*/  FSEL R19, R26, RZ, P3 ;  /* 0x000000ff1a137208 */ /* 0x000fe40001800000 */
[----:B------:R-:W-:Y:S02]  /*26c0*/  FSEL R17, R4, RZ, P1 ;  /* 0x000000ff04117208 */ /* 0x000fe40000800000 */
[----:B------:R-:W-:Y:S04]  /*26d0*/  STG.E.128 desc[UR4][R8.64], R44 ;  /* 0x0000002c08007986 */ /* 0x000fe8000c101d04 */
[----:B------:R-:W-:Y:S01]  /*26e0*/  STG.E.128 desc[UR4][R6.64], R16 ;  /* 0x0000001006007986 */ /* 0x000fe2000c101d04 */
[----:B------:R-:W-:Y:S05]  /*26f0*/  EXIT ;  /* 0x000000000000794d */ /* 0x000fea0003800000 */
.L_x_0:
[----:B------:R-:W-:-:S00]  /*2700*/  BRA `(.L_x_0) ;  /* 0xfffffffc00fc7947 */ /* 0x000fc0000383ffff */
[----:B------:R-:W-:-:S00]  /*2710*/  NOP ;  /* 0x0000000000007918 */ /* 0x000fc00000000000 */
        /* <DEDUP_REMOVED lines=14> */
.L_x_1:


//--------------------- .nv.global.init           --------------------------
	.section	.nv.global.init,"aw",@progbits
.nv.global.init:
	.type		_$_str,@object
	.size		_$_str,(_$_str_$_2 - _$_str)
_$_str:
        /*0000*/ 	.byte	0x5f, 0x5f, 0x43, 0x55, 0x44, 0x41, 0x5f, 0x46, 0x54, 0x5a, 0x00
	.type		_$_str_$_2,@object
	.size		_$_str_$_2,(.L_1 - _$_str_$_2)
_$_str_$_2:
        /*000b*/ 	.byte	0x5f, 0x5f, 0x43, 0x55, 0x44, 0x41, 0x5f, 0x50, 0x52, 0x45, 0x43, 0x5f, 0x53, 0x51, 0x52, 0x54
        /*001b*/ 	.byte	0x00
.L_1:


//--------------------- .nv.constant0.triton_poi_fused__native_batch_norm_legit_no_training__unsafe_index_add_mul_relu_sub_33 --------------------------
	.section	.nv.constant0.triton_poi_fused__native_batch_norm_legit_no_training__unsafe_index_add_mul_relu_sub_33,"a",@progbits
	.sectionflags	@""
	.align	4
.nv.constant0.triton_poi_fused__native_batch_norm_legit_no_training__unsafe_index_add_mul_relu_sub_33:
	.zero		764
